//
// Generated by NVIDIA NVVM Compiler
//
// Compiler Build ID: CL-36424714
// Cuda compilation tools, release 13.0, V13.0.88
// Based on NVVM 20.0.0
//

.version 9.0
.target sm_100
.address_size 64

	// .globl	_ZN8pygpukit3ops2nn16adaln_f32_kernelEPKfS3_S3_Pfiiif
// _ZZN8pygpukit3ops2nn16adaln_f32_kernelEPKfS3_S3_PfiiifE10shared_sum has been demoted
// _ZZN8pygpukit3ops2nn16adaln_f32_kernelEPKfS3_S3_PfiiifE4mean has been demoted
// _ZZN8pygpukit3ops2nn16adaln_f32_kernelEPKfS3_S3_PfiiifE7inv_std has been demoted
// _ZZN8pygpukit3ops2nn21adaln_zero_f32_kernelEPKfS3_S3_S3_S3_PfiiifE10shared_sum has been demoted
// _ZZN8pygpukit3ops2nn21adaln_zero_f32_kernelEPKfS3_S3_S3_S3_PfiiifE4mean has been demoted
// _ZZN8pygpukit3ops2nn21adaln_zero_f32_kernelEPKfS3_S3_S3_S3_PfiiifE7inv_std has been demoted
// _ZZN8pygpukit3ops2nn17adaln_bf16_kernelEPK13__nv_bfloat16S4_S4_PS2_iiifE10shared_sum has been demoted
// _ZZN8pygpukit3ops2nn17adaln_bf16_kernelEPK13__nv_bfloat16S4_S4_PS2_iiifE4mean has been demoted
// _ZZN8pygpukit3ops2nn17adaln_bf16_kernelEPK13__nv_bfloat16S4_S4_PS2_iiifE7inv_std has been demoted
// _ZZN8pygpukit3ops2nn22adaln_zero_bf16_kernelEPK13__nv_bfloat16S4_S4_S4_S4_PS2_iiifE10shared_sum has been demoted
// _ZZN8pygpukit3ops2nn22adaln_zero_bf16_kernelEPK13__nv_bfloat16S4_S4_S4_S4_PS2_iiifE4mean has been demoted
// _ZZN8pygpukit3ops2nn22adaln_zero_bf16_kernelEPK13__nv_bfloat16S4_S4_S4_S4_PS2_iiifE7inv_std has been demoted

.visible .entry _ZN8pygpukit3ops2nn16adaln_f32_kernelEPKfS3_S3_Pfiiif(
	.param .u64 .ptr .align 1 _ZN8pygpukit3ops2nn16adaln_f32_kernelEPKfS3_S3_Pfiiif_param_0,
	.param .u64 .ptr .align 1 _ZN8pygpukit3ops2nn16adaln_f32_kernelEPKfS3_S3_Pfiiif_param_1,
	.param .u64 .ptr .align 1 _ZN8pygpukit3ops2nn16adaln_f32_kernelEPKfS3_S3_Pfiiif_param_2,
	.param .u64 .ptr .align 1 _ZN8pygpukit3ops2nn16adaln_f32_kernelEPKfS3_S3_Pfiiif_param_3,
	.param .u32 _ZN8pygpukit3ops2nn16adaln_f32_kernelEPKfS3_S3_Pfiiif_param_4,
	.param .u32 _ZN8pygpukit3ops2nn16adaln_f32_kernelEPKfS3_S3_Pfiiif_param_5,
	.param .u32 _ZN8pygpukit3ops2nn16adaln_f32_kernelEPKfS3_S3_Pfiiif_param_6,
	.param .f32 _ZN8pygpukit3ops2nn16adaln_f32_kernelEPKfS3_S3_Pfiiif_param_7
)
{
	.reg .pred 	%p<41>;
	.reg .b32 	%r<75>;
	.reg .b32 	%f<85>;
	.reg .b64 	%rd<27>;
	// demoted variable
	.shared .align 4 .b8 _ZZN8pygpukit3ops2nn16adaln_f32_kernelEPKfS3_S3_PfiiifE10shared_sum[128];
	// demoted variable
	.shared .align 4 .f32 _ZZN8pygpukit3ops2nn16adaln_f32_kernelEPKfS3_S3_PfiiifE4mean;
	// demoted variable
	.shared .align 4 .f32 _ZZN8pygpukit3ops2nn16adaln_f32_kernelEPKfS3_S3_PfiiifE7inv_std;
	ld.param.u64 	%rd7, [_ZN8pygpukit3ops2nn16adaln_f32_kernelEPKfS3_S3_Pfiiif_param_0];
	ld.param.u64 	%rd8, [_ZN8pygpukit3ops2nn16adaln_f32_kernelEPKfS3_S3_Pfiiif_param_1];
	ld.param.u64 	%rd9, [_ZN8pygpukit3ops2nn16adaln_f32_kernelEPKfS3_S3_Pfiiif_param_2];
	ld.param.u64 	%rd10, [_ZN8pygpukit3ops2nn16adaln_f32_kernelEPKfS3_S3_Pfiiif_param_3];
	ld.param.u32 	%r18, [_ZN8pygpukit3ops2nn16adaln_f32_kernelEPKfS3_S3_Pfiiif_param_4];
	ld.param.u32 	%r19, [_ZN8pygpukit3ops2nn16adaln_f32_kernelEPKfS3_S3_Pfiiif_param_5];
	ld.param.u32 	%r17, [_ZN8pygpukit3ops2nn16adaln_f32_kernelEPKfS3_S3_Pfiiif_param_6];
	ld.param.f32 	%f19, [_ZN8pygpukit3ops2nn16adaln_f32_kernelEPKfS3_S3_Pfiiif_param_7];
	mov.u32 	%r1, %ctaid.x;
	div.s32 	%r2, %r1, %r19;
	setp.ge.s32 	%p2, %r2, %r18;
	@%p2 bra 	$L__BB0_25;
	cvta.to.global.u64 	%rd11, %rd7;
	mul.lo.s32 	%r20, %r17, %r1;
	cvt.s64.s32 	%rd1, %r20;
	mul.wide.s32 	%rd12, %r20, 4;
	add.s64 	%rd2, %rd11, %rd12;
	mul.lo.s32 	%r3, %r2, %r17;
	mov.u32 	%r74, %tid.x;
	setp.ge.s32 	%p3, %r74, %r17;
	mov.f32 	%f79, 0f00000000;
	@%p3 bra 	$L__BB0_4;
	mov.f32 	%f79, 0f00000000;
	mov.u32 	%r5, %ntid.x;
	mov.u32 	%r72, %r74;
$L__BB0_3:
	mul.wide.s32 	%rd13, %r72, 4;
	add.s64 	%rd14, %rd2, %rd13;
	ld.global.nc.f32 	%f22, [%rd14];
	add.f32 	%f79, %f79, %f22;
	add.s32 	%r72, %r72, %r5;
	setp.lt.s32 	%p4, %r72, %r17;
	@%p4 bra 	$L__BB0_3;
$L__BB0_4:
	mov.b32 	%r21, %f79;
	shfl.sync.down.b32	%r22|%p5, %r21, 16, 31, -1;
	mov.b32 	%f23, %r22;
	add.f32 	%f24, %f79, %f23;
	mov.b32 	%r23, %f24;
	shfl.sync.down.b32	%r24|%p6, %r23, 8, 31, -1;
	mov.b32 	%f25, %r24;
	add.f32 	%f26, %f24, %f25;
	mov.b32 	%r25, %f26;
	shfl.sync.down.b32	%r26|%p7, %r25, 4, 31, -1;
	mov.b32 	%f27, %r26;
	add.f32 	%f28, %f26, %f27;
	mov.b32 	%r27, %f28;
	shfl.sync.down.b32	%r28|%p8, %r27, 2, 31, -1;
	mov.b32 	%f29, %r28;
	add.f32 	%f30, %f28, %f29;
	mov.b32 	%r29, %f30;
	shfl.sync.down.b32	%r30|%p9, %r29, 1, 31, -1;
	mov.b32 	%f31, %r30;
	add.f32 	%f4, %f30, %f31;
	and.b32  	%r8, %r74, 31;
	setp.ne.s32 	%p10, %r8, 0;
	shr.u32 	%r31, %r74, 3;
	and.b32  	%r32, %r31, 124;
	mov.u32 	%r33, _ZZN8pygpukit3ops2nn16adaln_f32_kernelEPKfS3_S3_PfiiifE10shared_sum;
	add.s32 	%r9, %r33, %r32;
	@%p10 bra 	$L__BB0_6;
	st.shared.f32 	[%r9], %f4;
$L__BB0_6:
	bar.sync 	0;
	setp.gt.u32 	%p12, %r74, 31;
	shl.b32 	%r34, %r74, 2;
	add.s32 	%r10, %r33, %r34;
	mov.pred 	%p40, 0;
	@%p12 bra 	$L__BB0_11;
	mov.u32 	%r36, %ntid.x;
	add.s32 	%r37, %r36, 31;
	shr.u32 	%r38, %r37, 5;
	setp.ge.u32 	%p13, %r74, %r38;
	mov.f32 	%f80, 0f00000000;
	@%p13 bra 	$L__BB0_9;
	ld.shared.f32 	%f80, [%r10];
$L__BB0_9:
	mov.b32 	%r39, %f80;
	shfl.sync.down.b32	%r40|%p15, %r39, 16, 31, -1;
	mov.b32 	%f33, %r40;
	add.f32 	%f34, %f80, %f33;
	mov.b32 	%r41, %f34;
	shfl.sync.down.b32	%r42|%p16, %r41, 8, 31, -1;
	mov.b32 	%f35, %r42;
	add.f32 	%f36, %f34, %f35;
	mov.b32 	%r43, %f36;
	shfl.sync.down.b32	%r44|%p17, %r43, 4, 31, -1;
	mov.b32 	%f37, %r44;
	add.f32 	%f38, %f36, %f37;
	mov.b32 	%r45, %f38;
	shfl.sync.down.b32	%r46|%p18, %r45, 2, 31, -1;
	mov.b32 	%f39, %r46;
	add.f32 	%f40, %f38, %f39;
	mov.b32 	%r47, %f40;
	shfl.sync.down.b32	%r48|%p19, %r47, 1, 31, -1;
	mov.b32 	%f41, %r48;
	add.f32 	%f7, %f40, %f41;
	setp.ne.s32 	%p20, %r74, 0;
	@%p20 bra 	$L__BB0_11;
	cvt.rn.f32.s32 	%f42, %r17;
	div.rn.f32 	%f43, %f7, %f42;
	st.shared.f32 	[_ZZN8pygpukit3ops2nn16adaln_f32_kernelEPKfS3_S3_PfiiifE4mean], %f43;
	mov.pred 	%p40, -1;
$L__BB0_11:
	setp.ge.s32 	%p22, %r74, %r17;
	bar.sync 	0;
	mov.f32 	%f82, 0f00000000;
	@%p22 bra 	$L__BB0_14;
	ld.shared.f32 	%f8, [_ZZN8pygpukit3ops2nn16adaln_f32_kernelEPKfS3_S3_PfiiifE4mean];
	mov.f32 	%f82, 0f00000000;
	mov.u32 	%r11, %ntid.x;
	mov.u32 	%r73, %r74;
$L__BB0_13:
	mul.wide.s32 	%rd15, %r73, 4;
	add.s64 	%rd16, %rd2, %rd15;
	ld.global.nc.f32 	%f46, [%rd16];
	sub.f32 	%f47, %f46, %f8;
	fma.rn.f32 	%f82, %f47, %f47, %f82;
	add.s32 	%r73, %r73, %r11;
	setp.lt.s32 	%p23, %r73, %r17;
	@%p23 bra 	$L__BB0_13;
$L__BB0_14:
	setp.ne.s32 	%p24, %r8, 0;
	mov.b32 	%r49, %f82;
	shfl.sync.down.b32	%r50|%p25, %r49, 16, 31, -1;
	mov.b32 	%f48, %r50;
	add.f32 	%f49, %f82, %f48;
	mov.b32 	%r51, %f49;
	shfl.sync.down.b32	%r52|%p26, %r51, 8, 31, -1;
	mov.b32 	%f50, %r52;
	add.f32 	%f51, %f49, %f50;
	mov.b32 	%r53, %f51;
	shfl.sync.down.b32	%r54|%p27, %r53, 4, 31, -1;
	mov.b32 	%f52, %r54;
	add.f32 	%f53, %f51, %f52;
	mov.b32 	%r55, %f53;
	shfl.sync.down.b32	%r56|%p28, %r55, 2, 31, -1;
	mov.b32 	%f54, %r56;
	add.f32 	%f55, %f53, %f54;
	mov.b32 	%r57, %f55;
	shfl.sync.down.b32	%r58|%p29, %r57, 1, 31, -1;
	mov.b32 	%f56, %r58;
	add.f32 	%f84, %f55, %f56;
	@%p24 bra 	$L__BB0_16;
	st.shared.f32 	[%r9], %f84;
$L__BB0_16:
	setp.gt.u32 	%p30, %r74, 31;
	bar.sync 	0;
	@%p30 bra 	$L__BB0_20;
	mov.u32 	%r59, %ntid.x;
	add.s32 	%r60, %r59, 31;
	shr.u32 	%r61, %r60, 5;
	setp.ge.u32 	%p31, %r74, %r61;
	mov.f32 	%f83, 0f00000000;
	@%p31 bra 	$L__BB0_19;
	ld.shared.f32 	%f83, [%r10];
$L__BB0_19:
	mov.b32 	%r62, %f83;
	shfl.sync.down.b32	%r63|%p32, %r62, 16, 31, -1;
	mov.b32 	%f58, %r63;
	add.f32 	%f59, %f83, %f58;
	mov.b32 	%r64, %f59;
	shfl.sync.down.b32	%r65|%p33, %r64, 8, 31, -1;
	mov.b32 	%f60, %r65;
	add.f32 	%f61, %f59, %f60;
	mov.b32 	%r66, %f61;
	shfl.sync.down.b32	%r67|%p34, %r66, 4, 31, -1;
	mov.b32 	%f62, %r67;
	add.f32 	%f63, %f61, %f62;
	mov.b32 	%r68, %f63;
	shfl.sync.down.b32	%r69|%p35, %r68, 2, 31, -1;
	mov.b32 	%f64, %r69;
	add.f32 	%f65, %f63, %f64;
	mov.b32 	%r70, %f65;
	shfl.sync.down.b32	%r71|%p36, %r70, 1, 31, -1;
	mov.b32 	%f66, %r71;
	add.f32 	%f84, %f65, %f66;
$L__BB0_20:
	not.pred 	%p37, %p40;
	@%p37 bra 	$L__BB0_22;
	cvt.rn.f32.s32 	%f67, %r17;
	div.rn.f32 	%f68, %f84, %f67;
	add.f32 	%f69, %f19, %f68;
	rsqrt.approx.f32 	%f70, %f69;
	st.shared.f32 	[_ZZN8pygpukit3ops2nn16adaln_f32_kernelEPKfS3_S3_PfiiifE7inv_std], %f70;
$L__BB0_22:
	setp.ge.s32 	%p38, %r74, %r17;
	bar.sync 	0;
	@%p38 bra 	$L__BB0_25;
	ld.shared.f32 	%f17, [_ZZN8pygpukit3ops2nn16adaln_f32_kernelEPKfS3_S3_PfiiifE4mean];
	ld.shared.f32 	%f18, [_ZZN8pygpukit3ops2nn16adaln_f32_kernelEPKfS3_S3_PfiiifE7inv_std];
	mov.u32 	%r14, %ntid.x;
	cvta.to.global.u64 	%rd3, %rd8;
	cvta.to.global.u64 	%rd4, %rd9;
	cvta.to.global.u64 	%rd5, %rd10;
	cvt.s64.s32 	%rd6, %r3;
$L__BB0_24:
	cvt.s64.s32 	%rd17, %r74;
	mul.wide.s32 	%rd18, %r74, 4;
	add.s64 	%rd19, %rd2, %rd18;
	ld.global.nc.f32 	%f71, [%rd19];
	sub.f32 	%f72, %f71, %f17;
	mul.f32 	%f73, %f72, %f18;
	add.s64 	%rd20, %rd17, %rd6;
	shl.b64 	%rd21, %rd20, 2;
	add.s64 	%rd22, %rd3, %rd21;
	ld.global.nc.f32 	%f74, [%rd22];
	add.s64 	%rd23, %rd4, %rd21;
	ld.global.nc.f32 	%f75, [%rd23];
	add.f32 	%f76, %f74, 0f3F800000;
	fma.rn.f32 	%f77, %f73, %f76, %f75;
	add.s64 	%rd24, %rd17, %rd1;
	shl.b64 	%rd25, %rd24, 2;
	add.s64 	%rd26, %rd5, %rd25;
	st.global.f32 	[%rd26], %f77;
	add.s32 	%r74, %r74, %r14;
	setp.lt.s32 	%p39, %r74, %r17;
	@%p39 bra 	$L__BB0_24;
$L__BB0_25:
	ret;

}
	// .globl	_ZN8pygpukit3ops2nn21adaln_zero_f32_kernelEPKfS3_S3_S3_S3_Pfiiif
.visible .entry _ZN8pygpukit3ops2nn21adaln_zero_f32_kernelEPKfS3_S3_S3_S3_Pfiiif(
	.param .u64 .ptr .align 1 _ZN8pygpukit3ops2nn21adaln_zero_f32_kernelEPKfS3_S3_S3_S3_Pfiiif_param_0,
	.param .u64 .ptr .align 1 _ZN8pygpukit3ops2nn21adaln_zero_f32_kernelEPKfS3_S3_S3_S3_Pfiiif_param_1,
	.param .u64 .ptr .align 1 _ZN8pygpukit3ops2nn21adaln_zero_f32_kernelEPKfS3_S3_S3_S3_Pfiiif_param_2,
	.param .u64 .ptr .align 1 _ZN8pygpukit3ops2nn21adaln_zero_f32_kernelEPKfS3_S3_S3_S3_Pfiiif_param_3,
	.param .u64 .ptr .align 1 _ZN8pygpukit3ops2nn21adaln_zero_f32_kernelEPKfS3_S3_S3_S3_Pfiiif_param_4,
	.param .u64 .ptr .align 1 _ZN8pygpukit3ops2nn21adaln_zero_f32_kernelEPKfS3_S3_S3_S3_Pfiiif_param_5,
	.param .u32 _ZN8pygpukit3ops2nn21adaln_zero_f32_kernelEPKfS3_S3_S3_S3_Pfiiif_param_6,
	.param .u32 _ZN8pygpukit3ops2nn21adaln_zero_f32_kernelEPKfS3_S3_S3_S3_Pfiiif_param_7,
	.param .u32 _ZN8pygpukit3ops2nn21adaln_zero_f32_kernelEPKfS3_S3_S3_S3_Pfiiif_param_8,
	.param .f32 _ZN8pygpukit3ops2nn21adaln_zero_f32_kernelEPKfS3_S3_S3_S3_Pfiiif_param_9
)
{
	.reg .pred 	%p<41>;
	.reg .b32 	%r<75>;
	.reg .b32 	%f<88>;
	.reg .b64 	%rd<33>;
	// demoted variable
	.shared .align 4 .b8 _ZZN8pygpukit3ops2nn21adaln_zero_f32_kernelEPKfS3_S3_S3_S3_PfiiifE10shared_sum[128];
	// demoted variable
	.shared .align 4 .f32 _ZZN8pygpukit3ops2nn21adaln_zero_f32_kernelEPKfS3_S3_S3_S3_PfiiifE4mean;
	// demoted variable
	.shared .align 4 .f32 _ZZN8pygpukit3ops2nn21adaln_zero_f32_kernelEPKfS3_S3_S3_S3_PfiiifE7inv_std;
	ld.param.u64 	%rd9, [_ZN8pygpukit3ops2nn21adaln_zero_f32_kernelEPKfS3_S3_S3_S3_Pfiiif_param_0];
	ld.param.u64 	%rd10, [_ZN8pygpukit3ops2nn21adaln_zero_f32_kernelEPKfS3_S3_S3_S3_Pfiiif_param_1];
	ld.param.u64 	%rd11, [_ZN8pygpukit3ops2nn21adaln_zero_f32_kernelEPKfS3_S3_S3_S3_Pfiiif_param_2];
	ld.param.u64 	%rd12, [_ZN8pygpukit3ops2nn21adaln_zero_f32_kernelEPKfS3_S3_S3_S3_Pfiiif_param_3];
	ld.param.u64 	%rd13, [_ZN8pygpukit3ops2nn21adaln_zero_f32_kernelEPKfS3_S3_S3_S3_Pfiiif_param_4];
	ld.param.u64 	%rd14, [_ZN8pygpukit3ops2nn21adaln_zero_f32_kernelEPKfS3_S3_S3_S3_Pfiiif_param_5];
	ld.param.u32 	%r18, [_ZN8pygpukit3ops2nn21adaln_zero_f32_kernelEPKfS3_S3_S3_S3_Pfiiif_param_6];
	ld.param.u32 	%r19, [_ZN8pygpukit3ops2nn21adaln_zero_f32_kernelEPKfS3_S3_S3_S3_Pfiiif_param_7];
	ld.param.u32 	%r17, [_ZN8pygpukit3ops2nn21adaln_zero_f32_kernelEPKfS3_S3_S3_S3_Pfiiif_param_8];
	ld.param.f32 	%f19, [_ZN8pygpukit3ops2nn21adaln_zero_f32_kernelEPKfS3_S3_S3_S3_Pfiiif_param_9];
	mov.u32 	%r1, %ctaid.x;
	div.s32 	%r2, %r1, %r19;
	setp.ge.s32 	%p2, %r2, %r18;
	@%p2 bra 	$L__BB1_25;
	cvta.to.global.u64 	%rd15, %rd9;
	mul.lo.s32 	%r20, %r17, %r1;
	cvt.s64.s32 	%rd1, %r20;
	mul.wide.s32 	%rd16, %r20, 4;
	add.s64 	%rd2, %rd15, %rd16;
	mul.lo.s32 	%r3, %r2, %r17;
	mov.u32 	%r74, %tid.x;
	setp.ge.s32 	%p3, %r74, %r17;
	mov.f32 	%f82, 0f00000000;
	@%p3 bra 	$L__BB1_4;
	mov.f32 	%f82, 0f00000000;
	mov.u32 	%r5, %ntid.x;
	mov.u32 	%r72, %r74;
$L__BB1_3:
	mul.wide.s32 	%rd17, %r72, 4;
	add.s64 	%rd18, %rd2, %rd17;
	ld.global.nc.f32 	%f22, [%rd18];
	add.f32 	%f82, %f82, %f22;
	add.s32 	%r72, %r72, %r5;
	setp.lt.s32 	%p4, %r72, %r17;
	@%p4 bra 	$L__BB1_3;
$L__BB1_4:
	mov.b32 	%r21, %f82;
	shfl.sync.down.b32	%r22|%p5, %r21, 16, 31, -1;
	mov.b32 	%f23, %r22;
	add.f32 	%f24, %f82, %f23;
	mov.b32 	%r23, %f24;
	shfl.sync.down.b32	%r24|%p6, %r23, 8, 31, -1;
	mov.b32 	%f25, %r24;
	add.f32 	%f26, %f24, %f25;
	mov.b32 	%r25, %f26;
	shfl.sync.down.b32	%r26|%p7, %r25, 4, 31, -1;
	mov.b32 	%f27, %r26;
	add.f32 	%f28, %f26, %f27;
	mov.b32 	%r27, %f28;
	shfl.sync.down.b32	%r28|%p8, %r27, 2, 31, -1;
	mov.b32 	%f29, %r28;
	add.f32 	%f30, %f28, %f29;
	mov.b32 	%r29, %f30;
	shfl.sync.down.b32	%r30|%p9, %r29, 1, 31, -1;
	mov.b32 	%f31, %r30;
	add.f32 	%f4, %f30, %f31;
	and.b32  	%r8, %r74, 31;
	setp.ne.s32 	%p10, %r8, 0;
	shr.u32 	%r31, %r74, 3;
	and.b32  	%r32, %r31, 124;
	mov.u32 	%r33, _ZZN8pygpukit3ops2nn21adaln_zero_f32_kernelEPKfS3_S3_S3_S3_PfiiifE10shared_sum;
	add.s32 	%r9, %r33, %r32;
	@%p10 bra 	$L__BB1_6;
	st.shared.f32 	[%r9], %f4;
$L__BB1_6:
	bar.sync 	0;
	setp.gt.u32 	%p12, %r74, 31;
	shl.b32 	%r34, %r74, 2;
	add.s32 	%r10, %r33, %r34;
	mov.pred 	%p40, 0;
	@%p12 bra 	$L__BB1_11;
	mov.u32 	%r36, %ntid.x;
	add.s32 	%r37, %r36, 31;
	shr.u32 	%r38, %r37, 5;
	setp.ge.u32 	%p13, %r74, %r38;
	mov.f32 	%f83, 0f00000000;
	@%p13 bra 	$L__BB1_9;
	ld.shared.f32 	%f83, [%r10];
$L__BB1_9:
	mov.b32 	%r39, %f83;
	shfl.sync.down.b32	%r40|%p15, %r39, 16, 31, -1;
	mov.b32 	%f33, %r40;
	add.f32 	%f34, %f83, %f33;
	mov.b32 	%r41, %f34;
	shfl.sync.down.b32	%r42|%p16, %r41, 8, 31, -1;
	mov.b32 	%f35, %r42;
	add.f32 	%f36, %f34, %f35;
	mov.b32 	%r43, %f36;
	shfl.sync.down.b32	%r44|%p17, %r43, 4, 31, -1;
	mov.b32 	%f37, %r44;
	add.f32 	%f38, %f36, %f37;
	mov.b32 	%r45, %f38;
	shfl.sync.down.b32	%r46|%p18, %r45, 2, 31, -1;
	mov.b32 	%f39, %r46;
	add.f32 	%f40, %f38, %f39;
	mov.b32 	%r47, %f40;
	shfl.sync.down.b32	%r48|%p19, %r47, 1, 31, -1;
	mov.b32 	%f41, %r48;
	add.f32 	%f7, %f40, %f41;
	setp.ne.s32 	%p20, %r74, 0;
	@%p20 bra 	$L__BB1_11;
	cvt.rn.f32.s32 	%f42, %r17;
	div.rn.f32 	%f43, %f7, %f42;
	st.shared.f32 	[_ZZN8pygpukit3ops2nn21adaln_zero_f32_kernelEPKfS3_S3_S3_S3_PfiiifE4mean], %f43;
	mov.pred 	%p40, -1;
$L__BB1_11:
	setp.ge.s32 	%p22, %r74, %r17;
	bar.sync 	0;
	mov.f32 	%f85, 0f00000000;
	@%p22 bra 	$L__BB1_14;
	ld.shared.f32 	%f8, [_ZZN8pygpukit3ops2nn21adaln_zero_f32_kernelEPKfS3_S3_S3_S3_PfiiifE4mean];
	mov.f32 	%f85, 0f00000000;
	mov.u32 	%r11, %ntid.x;
	mov.u32 	%r73, %r74;
$L__BB1_13:
	mul.wide.s32 	%rd19, %r73, 4;
	add.s64 	%rd20, %rd2, %rd19;
	ld.global.nc.f32 	%f46, [%rd20];
	sub.f32 	%f47, %f46, %f8;
	fma.rn.f32 	%f85, %f47, %f47, %f85;
	add.s32 	%r73, %r73, %r11;
	setp.lt.s32 	%p23, %r73, %r17;
	@%p23 bra 	$L__BB1_13;
$L__BB1_14:
	setp.ne.s32 	%p24, %r8, 0;
	mov.b32 	%r49, %f85;
	shfl.sync.down.b32	%r50|%p25, %r49, 16, 31, -1;
	mov.b32 	%f48, %r50;
	add.f32 	%f49, %f85, %f48;
	mov.b32 	%r51, %f49;
	shfl.sync.down.b32	%r52|%p26, %r51, 8, 31, -1;
	mov.b32 	%f50, %r52;
	add.f32 	%f51, %f49, %f50;
	mov.b32 	%r53, %f51;
	shfl.sync.down.b32	%r54|%p27, %r53, 4, 31, -1;
	mov.b32 	%f52, %r54;
	add.f32 	%f53, %f51, %f52;
	mov.b32 	%r55, %f53;
	shfl.sync.down.b32	%r56|%p28, %r55, 2, 31, -1;
	mov.b32 	%f54, %r56;
	add.f32 	%f55, %f53, %f54;
	mov.b32 	%r57, %f55;
	shfl.sync.down.b32	%r58|%p29, %r57, 1, 31, -1;
	mov.b32 	%f56, %r58;
	add.f32 	%f87, %f55, %f56;
	@%p24 bra 	$L__BB1_16;
	st.shared.f32 	[%r9], %f87;
$L__BB1_16:
	setp.gt.u32 	%p30, %r74, 31;
	bar.sync 	0;
	@%p30 bra 	$L__BB1_20;
	mov.u32 	%r59, %ntid.x;
	add.s32 	%r60, %r59, 31;
	shr.u32 	%r61, %r60, 5;
	setp.ge.u32 	%p31, %r74, %r61;
	mov.f32 	%f86, 0f00000000;
	@%p31 bra 	$L__BB1_19;
	ld.shared.f32 	%f86, [%r10];
$L__BB1_19:
	mov.b32 	%r62, %f86;
	shfl.sync.down.b32	%r63|%p32, %r62, 16, 31, -1;
	mov.b32 	%f58, %r63;
	add.f32 	%f59, %f86, %f58;
	mov.b32 	%r64, %f59;
	shfl.sync.down.b32	%r65|%p33, %r64, 8, 31, -1;
	mov.b32 	%f60, %r65;
	add.f32 	%f61, %f59, %f60;
	mov.b32 	%r66, %f61;
	shfl.sync.down.b32	%r67|%p34, %r66, 4, 31, -1;
	mov.b32 	%f62, %r67;
	add.f32 	%f63, %f61, %f62;
	mov.b32 	%r68, %f63;
	shfl.sync.down.b32	%r69|%p35, %r68, 2, 31, -1;
	mov.b32 	%f64, %r69;
	add.f32 	%f65, %f63, %f64;
	mov.b32 	%r70, %f65;
	shfl.sync.down.b32	%r71|%p36, %r70, 1, 31, -1;
	mov.b32 	%f66, %r71;
	add.f32 	%f87, %f65, %f66;
$L__BB1_20:
	not.pred 	%p37, %p40;
	@%p37 bra 	$L__BB1_22;
	cvt.rn.f32.s32 	%f67, %r17;
	div.rn.f32 	%f68, %f87, %f67;
	add.f32 	%f69, %f19, %f68;
	rsqrt.approx.f32 	%f70, %f69;
	st.shared.f32 	[_ZZN8pygpukit3ops2nn21adaln_zero_f32_kernelEPKfS3_S3_S3_S3_PfiiifE7inv_std], %f70;
$L__BB1_22:
	setp.ge.s32 	%p38, %r74, %r17;
	bar.sync 	0;
	@%p38 bra 	$L__BB1_25;
	ld.shared.f32 	%f17, [_ZZN8pygpukit3ops2nn21adaln_zero_f32_kernelEPKfS3_S3_S3_S3_PfiiifE4mean];
	ld.shared.f32 	%f18, [_ZZN8pygpukit3ops2nn21adaln_zero_f32_kernelEPKfS3_S3_S3_S3_PfiiifE7inv_std];
	mov.u32 	%r14, %ntid.x;
	cvta.to.global.u64 	%rd3, %rd10;
	cvta.to.global.u64 	%rd4, %rd11;
	cvta.to.global.u64 	%rd5, %rd12;
	cvta.to.global.u64 	%rd6, %rd13;
	cvta.to.global.u64 	%rd7, %rd14;
	cvt.s64.s32 	%rd8, %r3;
$L__BB1_24:
	cvt.s64.s32 	%rd21, %r74;
	mul.wide.s32 	%rd22, %r74, 4;
	add.s64 	%rd23, %rd2, %rd22;
	ld.global.nc.f32 	%f71, [%rd23];
	sub.f32 	%f72, %f71, %f17;
	mul.f32 	%f73, %f72, %f18;
	add.s64 	%rd24, %rd21, %rd8;
	shl.b64 	%rd25, %rd24, 2;
	add.s64 	%rd26, %rd3, %rd25;
	ld.global.nc.f32 	%f74, [%rd26];
	add.s64 	%rd27, %rd4, %rd25;
	ld.global.nc.f32 	%f75, [%rd27];
	add.s64 	%rd28, %rd5, %rd25;
	ld.global.nc.f32 	%f76, [%rd28];
	add.s64 	%rd29, %rd21, %rd1;
	shl.b64 	%rd30, %rd29, 2;
	add.s64 	%rd31, %rd6, %rd30;
	ld.global.nc.f32 	%f77, [%rd31];
	add.f32 	%f78, %f74, 0f3F800000;
	fma.rn.f32 	%f79, %f73, %f78, %f75;
	fma.rn.f32 	%f80, %f76, %f79, %f77;
	add.s64 	%rd32, %rd7, %rd30;
	st.global.f32 	[%rd32], %f80;
	add.s32 	%r74, %r74, %r14;
	setp.lt.s32 	%p39, %r74, %r17;
	@%p39 bra 	$L__BB1_24;
$L__BB1_25:
	ret;

}
	// .globl	_ZN8pygpukit3ops2nn17adaln_bf16_kernelEPK13__nv_bfloat16S4_S4_PS2_iiif
.visible .entry _ZN8pygpukit3ops2nn17adaln_bf16_kernelEPK13__nv_bfloat16S4_S4_PS2_iiif(
	.param .u64 .ptr .align 1 _ZN8pygpukit3ops2nn17adaln_bf16_kernelEPK13__nv_bfloat16S4_S4_PS2_iiif_param_0,
	.param .u64 .ptr .align 1 _ZN8pygpukit3ops2nn17adaln_bf16_kernelEPK13__nv_bfloat16S4_S4_PS2_iiif_param_1,
	.param .u64 .ptr .align 1 _ZN8pygpukit3ops2nn17adaln_bf16_kernelEPK13__nv_bfloat16S4_S4_PS2_iiif_param_2,
	.param .u64 .ptr .align 1 _ZN8pygpukit3ops2nn17adaln_bf16_kernelEPK13__nv_bfloat16S4_S4_PS2_iiif_param_3,
	.param .u32 _ZN8pygpukit3ops2nn17adaln_bf16_kernelEPK13__nv_bfloat16S4_S4_PS2_iiif_param_4,
	.param .u32 _ZN8pygpukit3ops2nn17adaln_bf16_kernelEPK13__nv_bfloat16S4_S4_PS2_iiif_param_5,
	.param .u32 _ZN8pygpukit3ops2nn17adaln_bf16_kernelEPK13__nv_bfloat16S4_S4_PS2_iiif_param_6,
	.param .f32 _ZN8pygpukit3ops2nn17adaln_bf16_kernelEPK13__nv_bfloat16S4_S4_PS2_iiif_param_7
)
{
	.reg .pred 	%p<41>;
	.reg .b16 	%rs<7>;
	.reg .b32 	%r<75>;
	.reg .b32 	%f<85>;
	.reg .b64 	%rd<27>;
	// demoted variable
	.shared .align 4 .b8 _ZZN8pygpukit3ops2nn17adaln_bf16_kernelEPK13__nv_bfloat16S4_S4_PS2_iiifE10shared_sum[128];
	// demoted variable
	.shared .align 4 .f32 _ZZN8pygpukit3ops2nn17adaln_bf16_kernelEPK13__nv_bfloat16S4_S4_PS2_iiifE4mean;
	// demoted variable
	.shared .align 4 .f32 _ZZN8pygpukit3ops2nn17adaln_bf16_kernelEPK13__nv_bfloat16S4_S4_PS2_iiifE7inv_std;
	ld.param.u64 	%rd7, [_ZN8pygpukit3ops2nn17adaln_bf16_kernelEPK13__nv_bfloat16S4_S4_PS2_iiif_param_0];
	ld.param.u64 	%rd8, [_ZN8pygpukit3ops2nn17adaln_bf16_kernelEPK13__nv_bfloat16S4_S4_PS2_iiif_param_1];
	ld.param.u64 	%rd9, [_ZN8pygpukit3ops2nn17adaln_bf16_kernelEPK13__nv_bfloat16S4_S4_PS2_iiif_param_2];
	ld.param.u64 	%rd10, [_ZN8pygpukit3ops2nn17adaln_bf16_kernelEPK13__nv_bfloat16S4_S4_PS2_iiif_param_3];
	ld.param.u32 	%r18, [_ZN8pygpukit3ops2nn17adaln_bf16_kernelEPK13__nv_bfloat16S4_S4_PS2_iiif_param_4];
	ld.param.u32 	%r19, [_ZN8pygpukit3ops2nn17adaln_bf16_kernelEPK13__nv_bfloat16S4_S4_PS2_iiif_param_5];
	ld.param.u32 	%r17, [_ZN8pygpukit3ops2nn17adaln_bf16_kernelEPK13__nv_bfloat16S4_S4_PS2_iiif_param_6];
	ld.param.f32 	%f19, [_ZN8pygpukit3ops2nn17adaln_bf16_kernelEPK13__nv_bfloat16S4_S4_PS2_iiif_param_7];
	mov.u32 	%r1, %ctaid.x;
	div.s32 	%r2, %r1, %r19;
	setp.ge.s32 	%p2, %r2, %r18;
	@%p2 bra 	$L__BB2_25;
	cvta.to.global.u64 	%rd11, %rd7;
	mul.lo.s32 	%r20, %r17, %r1;
	cvt.s64.s32 	%rd1, %r20;
	mul.wide.s32 	%rd12, %r20, 2;
	add.s64 	%rd2, %rd11, %rd12;
	mul.lo.s32 	%r3, %r2, %r17;
	mov.u32 	%r74, %tid.x;
	setp.ge.s32 	%p3, %r74, %r17;
	mov.f32 	%f79, 0f00000000;
	@%p3 bra 	$L__BB2_4;
	mov.f32 	%f79, 0f00000000;
	mov.u32 	%r5, %ntid.x;
	mov.u32 	%r72, %r74;
$L__BB2_3:
	mul.wide.s32 	%rd13, %r72, 2;
	add.s64 	%rd14, %rd2, %rd13;
	ld.global.nc.u16 	%rs1, [%rd14];
	// begin inline asm
	{ cvt.f32.bf16 %f22, %rs1;}

	// end inline asm
	add.f32 	%f79, %f79, %f22;
	add.s32 	%r72, %r72, %r5;
	setp.lt.s32 	%p4, %r72, %r17;
	@%p4 bra 	$L__BB2_3;
$L__BB2_4:
	mov.b32 	%r21, %f79;
	shfl.sync.down.b32	%r22|%p5, %r21, 16, 31, -1;
	mov.b32 	%f23, %r22;
	add.f32 	%f24, %f79, %f23;
	mov.b32 	%r23, %f24;
	shfl.sync.down.b32	%r24|%p6, %r23, 8, 31, -1;
	mov.b32 	%f25, %r24;
	add.f32 	%f26, %f24, %f25;
	mov.b32 	%r25, %f26;
	shfl.sync.down.b32	%r26|%p7, %r25, 4, 31, -1;
	mov.b32 	%f27, %r26;
	add.f32 	%f28, %f26, %f27;
	mov.b32 	%r27, %f28;
	shfl.sync.down.b32	%r28|%p8, %r27, 2, 31, -1;
	mov.b32 	%f29, %r28;
	add.f32 	%f30, %f28, %f29;
	mov.b32 	%r29, %f30;
	shfl.sync.down.b32	%r30|%p9, %r29, 1, 31, -1;
	mov.b32 	%f31, %r30;
	add.f32 	%f4, %f30, %f31;
	and.b32  	%r8, %r74, 31;
	setp.ne.s32 	%p10, %r8, 0;
	shr.u32 	%r31, %r74, 3;
	and.b32  	%r32, %r31, 124;
	mov.u32 	%r33, _ZZN8pygpukit3ops2nn17adaln_bf16_kernelEPK13__nv_bfloat16S4_S4_PS2_iiifE10shared_sum;
	add.s32 	%r9, %r33, %r32;
	@%p10 bra 	$L__BB2_6;
	st.shared.f32 	[%r9], %f4;
$L__BB2_6:
	bar.sync 	0;
	setp.gt.u32 	%p12, %r74, 31;
	shl.b32 	%r34, %r74, 2;
	add.s32 	%r10, %r33, %r34;
	mov.pred 	%p40, 0;
	@%p12 bra 	$L__BB2_11;
	mov.u32 	%r36, %ntid.x;
	add.s32 	%r37, %r36, 31;
	shr.u32 	%r38, %r37, 5;
	setp.ge.u32 	%p13, %r74, %r38;
	mov.f32 	%f80, 0f00000000;
	@%p13 bra 	$L__BB2_9;
	ld.shared.f32 	%f80, [%r10];
$L__BB2_9:
	mov.b32 	%r39, %f80;
	shfl.sync.down.b32	%r40|%p15, %r39, 16, 31, -1;
	mov.b32 	%f33, %r40;
	add.f32 	%f34, %f80, %f33;
	mov.b32 	%r41, %f34;
	shfl.sync.down.b32	%r42|%p16, %r41, 8, 31, -1;
	mov.b32 	%f35, %r42;
	add.f32 	%f36, %f34, %f35;
	mov.b32 	%r43, %f36;
	shfl.sync.down.b32	%r44|%p17, %r43, 4, 31, -1;
	mov.b32 	%f37, %r44;
	add.f32 	%f38, %f36, %f37;
	mov.b32 	%r45, %f38;
	shfl.sync.down.b32	%r46|%p18, %r45, 2, 31, -1;
	mov.b32 	%f39, %r46;
	add.f32 	%f40, %f38, %f39;
	mov.b32 	%r47, %f40;
	shfl.sync.down.b32	%r48|%p19, %r47, 1, 31, -1;
	mov.b32 	%f41, %r48;
	add.f32 	%f7, %f40, %f41;
	setp.ne.s32 	%p20, %r74, 0;
	@%p20 bra 	$L__BB2_11;
	cvt.rn.f32.s32 	%f42, %r17;
	div.rn.f32 	%f43, %f7, %f42;
	st.shared.f32 	[_ZZN8pygpukit3ops2nn17adaln_bf16_kernelEPK13__nv_bfloat16S4_S4_PS2_iiifE4mean], %f43;
	mov.pred 	%p40, -1;
$L__BB2_11:
	setp.ge.s32 	%p22, %r74, %r17;
	bar.sync 	0;
	mov.f32 	%f82, 0f00000000;
	@%p22 bra 	$L__BB2_14;
	ld.shared.f32 	%f8, [_ZZN8pygpukit3ops2nn17adaln_bf16_kernelEPK13__nv_bfloat16S4_S4_PS2_iiifE4mean];
	mov.f32 	%f82, 0f00000000;
	mov.u32 	%r11, %ntid.x;
	mov.u32 	%r73, %r74;
$L__BB2_13:
	mul.wide.s32 	%rd15, %r73, 2;
	add.s64 	%rd16, %rd2, %rd15;
	ld.global.nc.u16 	%rs2, [%rd16];
	// begin inline asm
	{ cvt.f32.bf16 %f46, %rs2;}

	// end inline asm
	sub.f32 	%f47, %f46, %f8;
	fma.rn.f32 	%f82, %f47, %f47, %f82;
	add.s32 	%r73, %r73, %r11;
	setp.lt.s32 	%p23, %r73, %r17;
	@%p23 bra 	$L__BB2_13;
$L__BB2_14:
	setp.ne.s32 	%p24, %r8, 0;
	mov.b32 	%r49, %f82;
	shfl.sync.down.b32	%r50|%p25, %r49, 16, 31, -1;
	mov.b32 	%f48, %r50;
	add.f32 	%f49, %f82, %f48;
	mov.b32 	%r51, %f49;
	shfl.sync.down.b32	%r52|%p26, %r51, 8, 31, -1;
	mov.b32 	%f50, %r52;
	add.f32 	%f51, %f49, %f50;
	mov.b32 	%r53, %f51;
	shfl.sync.down.b32	%r54|%p27, %r53, 4, 31, -1;
	mov.b32 	%f52, %r54;
	add.f32 	%f53, %f51, %f52;
	mov.b32 	%r55, %f53;
	shfl.sync.down.b32	%r56|%p28, %r55, 2, 31, -1;
	mov.b32 	%f54, %r56;
	add.f32 	%f55, %f53, %f54;
	mov.b32 	%r57, %f55;
	shfl.sync.down.b32	%r58|%p29, %r57, 1, 31, -1;
	mov.b32 	%f56, %r58;
	add.f32 	%f84, %f55, %f56;
	@%p24 bra 	$L__BB2_16;
	st.shared.f32 	[%r9], %f84;
$L__BB2_16:
	setp.gt.u32 	%p30, %r74, 31;
	bar.sync 	0;
	@%p30 bra 	$L__BB2_20;
	mov.u32 	%r59, %ntid.x;
	add.s32 	%r60, %r59, 31;
	shr.u32 	%r61, %r60, 5;
	setp.ge.u32 	%p31, %r74, %r61;
	mov.f32 	%f83, 0f00000000;
	@%p31 bra 	$L__BB2_19;
	ld.shared.f32 	%f83, [%r10];
$L__BB2_19:
	mov.b32 	%r62, %f83;
	shfl.sync.down.b32	%r63|%p32, %r62, 16, 31, -1;
	mov.b32 	%f58, %r63;
	add.f32 	%f59, %f83, %f58;
	mov.b32 	%r64, %f59;
	shfl.sync.down.b32	%r65|%p33, %r64, 8, 31, -1;
	mov.b32 	%f60, %r65;
	add.f32 	%f61, %f59, %f60;
	mov.b32 	%r66, %f61;
	shfl.sync.down.b32	%r67|%p34, %r66, 4, 31, -1;
	mov.b32 	%f62, %r67;
	add.f32 	%f63, %f61, %f62;
	mov.b32 	%r68, %f63;
	shfl.sync.down.b32	%r69|%p35, %r68, 2, 31, -1;
	mov.b32 	%f64, %r69;
	add.f32 	%f65, %f63, %f64;
	mov.b32 	%r70, %f65;
	shfl.sync.down.b32	%r71|%p36, %r70, 1, 31, -1;
	mov.b32 	%f66, %r71;
	add.f32 	%f84, %f65, %f66;
$L__BB2_20:
	not.pred 	%p37, %p40;
	@%p37 bra 	$L__BB2_22;
	cvt.rn.f32.s32 	%f67, %r17;
	div.rn.f32 	%f68, %f84, %f67;
	add.f32 	%f69, %f19, %f68;
	rsqrt.approx.f32 	%f70, %f69;
	st.shared.f32 	[_ZZN8pygpukit3ops2nn17adaln_bf16_kernelEPK13__nv_bfloat16S4_S4_PS2_iiifE7inv_std], %f70;
$L__BB2_22:
	setp.ge.s32 	%p38, %r74, %r17;
	bar.sync 	0;
	@%p38 bra 	$L__BB2_25;
	ld.shared.f32 	%f17, [_ZZN8pygpukit3ops2nn17adaln_bf16_kernelEPK13__nv_bfloat16S4_S4_PS2_iiifE4mean];
	ld.shared.f32 	%f18, [_ZZN8pygpukit3ops2nn17adaln_bf16_kernelEPK13__nv_bfloat16S4_S4_PS2_iiifE7inv_std];
	mov.u32 	%r14, %ntid.x;
	cvta.to.global.u64 	%rd3, %rd8;
	cvta.to.global.u64 	%rd4, %rd9;
	cvta.to.global.u64 	%rd5, %rd10;
	cvt.s64.s32 	%rd6, %r3;
$L__BB2_24:
	cvt.s64.s32 	%rd17, %r74;
	mul.wide.s32 	%rd18, %r74, 2;
	add.s64 	%rd19, %rd2, %rd18;
	ld.global.nc.u16 	%rs3, [%rd19];
	// begin inline asm
	{ cvt.f32.bf16 %f71, %rs3;}

	// end inline asm
	sub.f32 	%f75, %f71, %f17;
	mul.f32 	%f76, %f75, %f18;
	add.s64 	%rd20, %rd17, %rd6;
	shl.b64 	%rd21, %rd20, 1;
	add.s64 	%rd22, %rd3, %rd21;
	ld.global.nc.u16 	%rs4, [%rd22];
	// begin inline asm
	{ cvt.f32.bf16 %f72, %rs4;}

	// end inline asm
	add.s64 	%rd23, %rd4, %rd21;
	ld.global.nc.u16 	%rs5, [%rd23];
	// begin inline asm
	{ cvt.f32.bf16 %f73, %rs5;}

	// end inline asm
	add.f32 	%f77, %f72, 0f3F800000;
	fma.rn.f32 	%f74, %f76, %f77, %f73;
	// begin inline asm
	{  cvt.rn.bf16.f32 %rs6, %f74;}

	// end inline asm
	add.s64 	%rd24, %rd17, %rd1;
	shl.b64 	%rd25, %rd24, 1;
	add.s64 	%rd26, %rd5, %rd25;
	st.global.u16 	[%rd26], %rs6;
	add.s32 	%r74, %r74, %r14;
	setp.lt.s32 	%p39, %r74, %r17;
	@%p39 bra 	$L__BB2_24;
$L__BB2_25:
	ret;

}
	// .globl	_ZN8pygpukit3ops2nn22adaln_zero_bf16_kernelEPK13__nv_bfloat16S4_S4_S4_S4_PS2_iiif
.visible .entry _ZN8pygpukit3ops2nn22adaln_zero_bf16_kernelEPK13__nv_bfloat16S4_S4_S4_S4_PS2_iiif(
	.param .u64 .ptr .align 1 _ZN8pygpukit3ops2nn22adaln_zero_bf16_kernelEPK13__nv_bfloat16S4_S4_S4_S4_PS2_iiif_param_0,
	.param .u64 .ptr .align 1 _ZN8pygpukit3ops2nn22adaln_zero_bf16_kernelEPK13__nv_bfloat16S4_S4_S4_S4_PS2_iiif_param_1,
	.param .u64 .ptr .align 1 _ZN8pygpukit3ops2nn22adaln_zero_bf16_kernelEPK13__nv_bfloat16S4_S4_S4_S4_PS2_iiif_param_2,
	.param .u64 .ptr .align 1 _ZN8pygpukit3ops2nn22adaln_zero_bf16_kernelEPK13__nv_bfloat16S4_S4_S4_S4_PS2_iiif_param_3,
	.param .u64 .ptr .align 1 _ZN8pygpukit3ops2nn22adaln_zero_bf16_kernelEPK13__nv_bfloat16S4_S4_S4_S4_PS2_iiif_param_4,
	.param .u64 .ptr .align 1 _ZN8pygpukit3ops2nn22adaln_zero_bf16_kernelEPK13__nv_bfloat16S4_S4_S4_S4_PS2_iiif_param_5,
	.param .u32 _ZN8pygpukit3ops2nn22adaln_zero_bf16_kernelEPK13__nv_bfloat16S4_S4_S4_S4_PS2_iiif_param_6,
	.param .u32 _ZN8pygpukit3ops2nn22adaln_zero_bf16_kernelEPK13__nv_bfloat16S4_S4_S4_S4_PS2_iiif_param_7,
	.param .u32 _ZN8pygpukit3ops2nn22adaln_zero_bf16_kernelEPK13__nv_bfloat16S4_S4_S4_S4_PS2_iiif_param_8,
	.param .f32 _ZN8pygpukit3ops2nn22adaln_zero_bf16_kernelEPK13__nv_bfloat16S4_S4_S4_S4_PS2_iiif_param_9
)
{
	.reg .pred 	%p<41>;
	.reg .b16 	%rs<9>;
	.reg .b32 	%r<75>;
	.reg .b32 	%f<88>;
	.reg .b64 	%rd<33>;
	// demoted variable
	.shared .align 4 .b8 _ZZN8pygpukit3ops2nn22adaln_zero_bf16_kernelEPK13__nv_bfloat16S4_S4_S4_S4_PS2_iiifE10shared_sum[128];
	// demoted variable
	.shared .align 4 .f32 _ZZN8pygpukit3ops2nn22adaln_zero_bf16_kernelEPK13__nv_bfloat16S4_S4_S4_S4_PS2_iiifE4mean;
	// demoted variable
	.shared .align 4 .f32 _ZZN8pygpukit3ops2nn22adaln_zero_bf16_kernelEPK13__nv_bfloat16S4_S4_S4_S4_PS2_iiifE7inv_std;
	ld.param.u64 	%rd9, [_ZN8pygpukit3ops2nn22adaln_zero_bf16_kernelEPK13__nv_bfloat16S4_S4_S4_S4_PS2_iiif_param_0];
	ld.param.u64 	%rd10, [_ZN8pygpukit3ops2nn22adaln_zero_bf16_kernelEPK13__nv_bfloat16S4_S4_S4_S4_PS2_iiif_param_1];
	ld.param.u64 	%rd11, [_ZN8pygpukit3ops2nn22adaln_zero_bf16_kernelEPK13__nv_bfloat16S4_S4_S4_S4_PS2_iiif_param_2];
	ld.param.u64 	%rd12, [_ZN8pygpukit3ops2nn22adaln_zero_bf16_kernelEPK13__nv_bfloat16S4_S4_S4_S4_PS2_iiif_param_3];
	ld.param.u64 	%rd13, [_ZN8pygpukit3ops2nn22adaln_zero_bf16_kernelEPK13__nv_bfloat16S4_S4_S4_S4_PS2_iiif_param_4];
	ld.param.u64 	%rd14, [_ZN8pygpukit3ops2nn22adaln_zero_bf16_kernelEPK13__nv_bfloat16S4_S4_S4_S4_PS2_iiif_param_5];
	ld.param.u32 	%r18, [_ZN8pygpukit3ops2nn22adaln_zero_bf16_kernelEPK13__nv_bfloat16S4_S4_S4_S4_PS2_iiif_param_6];
	ld.param.u32 	%r19, [_ZN8pygpukit3ops2nn22adaln_zero_bf16_kernelEPK13__nv_bfloat16S4_S4_S4_S4_PS2_iiif_param_7];
	ld.param.u32 	%r17, [_ZN8pygpukit3ops2nn22adaln_zero_bf16_kernelEPK13__nv_bfloat16S4_S4_S4_S4_PS2_iiif_param_8];
	ld.param.f32 	%f19, [_ZN8pygpukit3ops2nn22adaln_zero_bf16_kernelEPK13__nv_bfloat16S4_S4_S4_S4_PS2_iiif_param_9];
	mov.u32 	%r1, %ctaid.x;
	div.s32 	%r2, %r1, %r19;
	setp.ge.s32 	%p2, %r2, %r18;
	@%p2 bra 	$L__BB3_25;
	cvta.to.global.u64 	%rd15, %rd9;
	mul.lo.s32 	%r20, %r17, %r1;
	cvt.s64.s32 	%rd1, %r20;
	mul.wide.s32 	%rd16, %r20, 2;
	add.s64 	%rd2, %rd15, %rd16;
	mul.lo.s32 	%r3, %r2, %r17;
	mov.u32 	%r74, %tid.x;
	setp.ge.s32 	%p3, %r74, %r17;
	mov.f32 	%f82, 0f00000000;
	@%p3 bra 	$L__BB3_4;
	mov.f32 	%f82, 0f00000000;
	mov.u32 	%r5, %ntid.x;
	mov.u32 	%r72, %r74;
$L__BB3_3:
	mul.wide.s32 	%rd17, %r72, 2;
	add.s64 	%rd18, %rd2, %rd17;
	ld.global.nc.u16 	%rs1, [%rd18];
	// begin inline asm
	{ cvt.f32.bf16 %f22, %rs1;}

	// end inline asm
	add.f32 	%f82, %f82, %f22;
	add.s32 	%r72, %r72, %r5;
	setp.lt.s32 	%p4, %r72, %r17;
	@%p4 bra 	$L__BB3_3;
$L__BB3_4:
	mov.b32 	%r21, %f82;
	shfl.sync.down.b32	%r22|%p5, %r21, 16, 31, -1;
	mov.b32 	%f23, %r22;
	add.f32 	%f24, %f82, %f23;
	mov.b32 	%r23, %f24;
	shfl.sync.down.b32	%r24|%p6, %r23, 8, 31, -1;
	mov.b32 	%f25, %r24;
	add.f32 	%f26, %f24, %f25;
	mov.b32 	%r25, %f26;
	shfl.sync.down.b32	%r26|%p7, %r25, 4, 31, -1;
	mov.b32 	%f27, %r26;
	add.f32 	%f28, %f26, %f27;
	mov.b32 	%r27, %f28;
	shfl.sync.down.b32	%r28|%p8, %r27, 2, 31, -1;
	mov.b32 	%f29, %r28;
	add.f32 	%f30, %f28, %f29;
	mov.b32 	%r29, %f30;
	shfl.sync.down.b32	%r30|%p9, %r29, 1, 31, -1;
	mov.b32 	%f31, %r30;
	add.f32 	%f4, %f30, %f31;
	and.b32  	%r8, %r74, 31;
	setp.ne.s32 	%p10, %r8, 0;
	shr.u32 	%r31, %r74, 3;
	and.b32  	%r32, %r31, 124;
	mov.u32 	%r33, _ZZN8pygpukit3ops2nn22adaln_zero_bf16_kernelEPK13__nv_bfloat16S4_S4_S4_S4_PS2_iiifE10shared_sum;
	add.s32 	%r9, %r33, %r32;
	@%p10 bra 	$L__BB3_6;
	st.shared.f32 	[%r9], %f4;
$L__BB3_6:
	bar.sync 	0;
	setp.gt.u32 	%p12, %r74, 31;
	shl.b32 	%r34, %r74, 2;
	add.s32 	%r10, %r33, %r34;
	mov.pred 	%p40, 0;
	@%p12 bra 	$L__BB3_11;
	mov.u32 	%r36, %ntid.x;
	add.s32 	%r37, %r36, 31;
	shr.u32 	%r38, %r37, 5;
	setp.ge.u32 	%p13, %r74, %r38;
	mov.f32 	%f83, 0f00000000;
	@%p13 bra 	$L__BB3_9;
	ld.shared.f32 	%f83, [%r10];
$L__BB3_9:
	mov.b32 	%r39, %f83;
	shfl.sync.down.b32	%r40|%p15, %r39, 16, 31, -1;
	mov.b32 	%f33, %r40;
	add.f32 	%f34, %f83, %f33;
	mov.b32 	%r41, %f34;
	shfl.sync.down.b32	%r42|%p16, %r41, 8, 31, -1;
	mov.b32 	%f35, %r42;
	add.f32 	%f36, %f34, %f35;
	mov.b32 	%r43, %f36;
	shfl.sync.down.b32	%r44|%p17, %r43, 4, 31, -1;
	mov.b32 	%f37, %r44;
	add.f32 	%f38, %f36, %f37;
	mov.b32 	%r45, %f38;
	shfl.sync.down.b32	%r46|%p18, %r45, 2, 31, -1;
	mov.b32 	%f39, %r46;
	add.f32 	%f40, %f38, %f39;
	mov.b32 	%r47, %f40;
	shfl.sync.down.b32	%r48|%p19, %r47, 1, 31, -1;
	mov.b32 	%f41, %r48;
	add.f32 	%f7, %f40, %f41;
	setp.ne.s32 	%p20, %r74, 0;
	@%p20 bra 	$L__BB3_11;
	cvt.rn.f32.s32 	%f42, %r17;
	div.rn.f32 	%f43, %f7, %f42;
	st.shared.f32 	[_ZZN8pygpukit3ops2nn22adaln_zero_bf16_kernelEPK13__nv_bfloat16S4_S4_S4_S4_PS2_iiifE4mean], %f43;
	mov.pred 	%p40, -1;
$L__BB3_11:
	setp.ge.s32 	%p22, %r74, %r17;
	bar.sync 	0;
	mov.f32 	%f85, 0f00000000;
	@%p22 bra 	$L__BB3_14;
	ld.shared.f32 	%f8, [_ZZN8pygpukit3ops2nn22adaln_zero_bf16_kernelEPK13__nv_bfloat16S4_S4_S4_S4_PS2_iiifE4mean];
	mov.f32 	%f85, 0f00000000;
	mov.u32 	%r11, %ntid.x;
	mov.u32 	%r73, %r74;
$L__BB3_13:
	mul.wide.s32 	%rd19, %r73, 2;
	add.s64 	%rd20, %rd2, %rd19;
	ld.global.nc.u16 	%rs2, [%rd20];
	// begin inline asm
	{ cvt.f32.bf16 %f46, %rs2;}

	// end inline asm
	sub.f32 	%f47, %f46, %f8;
	fma.rn.f32 	%f85, %f47, %f47, %f85;
	add.s32 	%r73, %r73, %r11;
	setp.lt.s32 	%p23, %r73, %r17;
	@%p23 bra 	$L__BB3_13;
$L__BB3_14:
	setp.ne.s32 	%p24, %r8, 0;
	mov.b32 	%r49, %f85;
	shfl.sync.down.b32	%r50|%p25, %r49, 16, 31, -1;
	mov.b32 	%f48, %r50;
	add.f32 	%f49, %f85, %f48;
	mov.b32 	%r51, %f49;
	shfl.sync.down.b32	%r52|%p26, %r51, 8, 31, -1;
	mov.b32 	%f50, %r52;
	add.f32 	%f51, %f49, %f50;
	mov.b32 	%r53, %f51;
	shfl.sync.down.b32	%r54|%p27, %r53, 4, 31, -1;
	mov.b32 	%f52, %r54;
	add.f32 	%f53, %f51, %f52;
	mov.b32 	%r55, %f53;
	shfl.sync.down.b32	%r56|%p28, %r55, 2, 31, -1;
	mov.b32 	%f54, %r56;
	add.f32 	%f55, %f53, %f54;
	mov.b32 	%r57, %f55;
	shfl.sync.down.b32	%r58|%p29, %r57, 1, 31, -1;
	mov.b32 	%f56, %r58;
	add.f32 	%f87, %f55, %f56;
	@%p24 bra 	$L__BB3_16;
	st.shared.f32 	[%r9], %f87;
$L__BB3_16:
	setp.gt.u32 	%p30, %r74, 31;
	bar.sync 	0;
	@%p30 bra 	$L__BB3_20;
	mov.u32 	%r59, %ntid.x;
	add.s32 	%r60, %r59, 31;
	shr.u32 	%r61, %r60, 5;
	setp.ge.u32 	%p31, %r74, %r61;
	mov.f32 	%f86, 0f00000000;
	@%p31 bra 	$L__BB3_19;
	ld.shared.f32 	%f86, [%r10];
$L__BB3_19:
	mov.b32 	%r62, %f86;
	shfl.sync.down.b32	%r63|%p32, %r62, 16, 31, -1;
	mov.b32 	%f58, %r63;
	add.f32 	%f59, %f86, %f58;
	mov.b32 	%r64, %f59;
	shfl.sync.down.b32	%r65|%p33, %r64, 8, 31, -1;
	mov.b32 	%f60, %r65;
	add.f32 	%f61, %f59, %f60;
	mov.b32 	%r66, %f61;
	shfl.sync.down.b32	%r67|%p34, %r66, 4, 31, -1;
	mov.b32 	%f62, %r67;
	add.f32 	%f63, %f61, %f62;
	mov.b32 	%r68, %f63;
	shfl.sync.down.b32	%r69|%p35, %r68, 2, 31, -1;
	mov.b32 	%f64, %r69;
	add.f32 	%f65, %f63, %f64;
	mov.b32 	%r70, %f65;
	shfl.sync.down.b32	%r71|%p36, %r70, 1, 31, -1;
	mov.b32 	%f66, %r71;
	add.f32 	%f87, %f65, %f66;
$L__BB3_20:
	not.pred 	%p37, %p40;
	@%p37 bra 	$L__BB3_22;
	cvt.rn.f32.s32 	%f67, %r17;
	div.rn.f32 	%f68, %f87, %f67;
	add.f32 	%f69, %f19, %f68;
	rsqrt.approx.f32 	%f70, %f69;
	st.shared.f32 	[_ZZN8pygpukit3ops2nn22adaln_zero_bf16_kernelEPK13__nv_bfloat16S4_S4_S4_S4_PS2_iiifE7inv_std], %f70;
$L__BB3_22:
	setp.ge.s32 	%p38, %r74, %r17;
	bar.sync 	0;
	@%p38 bra 	$L__BB3_25;
	ld.shared.f32 	%f17, [_ZZN8pygpukit3ops2nn22adaln_zero_bf16_kernelEPK13__nv_bfloat16S4_S4_S4_S4_PS2_iiifE4mean];
	ld.shared.f32 	%f18, [_ZZN8pygpukit3ops2nn22adaln_zero_bf16_kernelEPK13__nv_bfloat16S4_S4_S4_S4_PS2_iiifE7inv_std];
	mov.u32 	%r14, %ntid.x;
	cvta.to.global.u64 	%rd3, %rd10;
	cvta.to.global.u64 	%rd4, %rd11;
	cvta.to.global.u64 	%rd5, %rd12;
	cvta.to.global.u64 	%rd6, %rd13;
	cvta.to.global.u64 	%rd7, %rd14;
	cvt.s64.s32 	%rd8, %r3;
$L__BB3_24:
	cvt.s64.s32 	%rd21, %r74;
	mul.wide.s32 	%rd22, %r74, 2;
	add.s64 	%rd23, %rd2, %rd22;
	ld.global.nc.u16 	%rs3, [%rd23];
	// begin inline asm
	{ cvt.f32.bf16 %f71, %rs3;}

	// end inline asm
	sub.f32 	%f77, %f71, %f17;
	mul.f32 	%f78, %f77, %f18;
	add.s64 	%rd24, %rd21, %rd8;
	shl.b64 	%rd25, %rd24, 1;
	add.s64 	%rd26, %rd3, %rd25;
	ld.global.nc.u16 	%rs4, [%rd26];
	// begin inline asm
	{ cvt.f32.bf16 %f72, %rs4;}

	// end inline asm
	add.s64 	%rd27, %rd4, %rd25;
	ld.global.nc.u16 	%rs5, [%rd27];
	// begin inline asm
	{ cvt.f32.bf16 %f73, %rs5;}

	// end inline asm
	add.s64 	%rd28, %rd5, %rd25;
	ld.global.nc.u16 	%rs6, [%rd28];
	// begin inline asm
	{ cvt.f32.bf16 %f74, %rs6;}

	// end inline asm
	add.s64 	%rd29, %rd21, %rd1;
	shl.b64 	%rd30, %rd29, 1;
	add.s64 	%rd31, %rd6, %rd30;
	ld.global.nc.u16 	%rs7, [%rd31];
	// begin inline asm
	{ cvt.f32.bf16 %f75, %rs7;}

	// end inline asm
	add.f32 	%f79, %f72, 0f3F800000;
	fma.rn.f32 	%f80, %f78, %f79, %f73;
	fma.rn.f32 	%f76, %f80, %f74, %f75;
	// begin inline asm
	{  cvt.rn.bf16.f32 %rs8, %f76;}

	// end inline asm
	add.s64 	%rd32, %rd7, %rd30;
	st.global.u16 	[%rd32], %rs8;
	add.s32 	%r74, %r74, %r14;
	setp.lt.s32 	%p39, %r74, %r17;
	@%p39 bra 	$L__BB3_24;
$L__BB3_25:
	ret;

}


// ===== COMPILED SASS (sm_100) =====

	.target	sm_100

	.elftype	@"ET_EXEC"


//--------------------- .note.nv.tkinfo           --------------------------
	.section	.note.nv.tkinfo,"",@"SHT_NOTE"
	.sectionflags	@"SHF_NOTE_NV_TKINFO"
	.tkinfo
        /*0018*/ 	.word	0x00000002
        /*0030*/ 	.string	""
        /*0030*/ 	.string	"ptxas"
        /*0030*/ 	.string	"Cuda compilation tools, release 13.0, V13.0.88"
        /*0030*/ 	.string	"Build cuda_13.0.r13.0/compiler.36424714_0"
        /*0030*/ 	.string	"-arch sm_100 -m 64 "



//--------------------- .note.nv.cuinfo           --------------------------
	.section	.note.nv.cuinfo,"",@"SHT_NOTE"
	.sectionflags	@"SHF_NOTE_NV_CUINFO"
        /*0018*/ 	.short	0x0002
        /*001a*/ 	.short	0x0064
        /*001c*/ 	.short	0x0082
	.zero		2


//--------------------- .nv.info                  --------------------------
	.section	.nv.info,"",@"SHT_CUDA_INFO"
	.align	4


	//----- nvinfo : EIATTR_REGCOUNT
	.align		4
        /*0000*/ 	.byte	0x04, 0x2f
        /*0002*/ 	.short	(.L_1 - .L_0)
	.align		4
.L_0:
        /*0004*/ 	.word	index@(_ZN8pygpukit3ops2nn16adaln_f32_kernelEPKfS3_S3_Pfiiif)
        /*0008*/ 	.word	0x00000019


	//----- nvinfo : EIATTR_FRAME_SIZE
	.align		4
.L_1:
        /*000c*/ 	.byte	0x04, 0x11
        /*000e*/ 	.short	(.L_3 - .L_2)
	.align		4
.L_2:
        /*0010*/ 	.word	index@($__internal_3_$__cuda_sm3x_div_rn_noftz_f32_slowpath)
        /*0014*/ 	.word	0x00000000


	//----- nvinfo : EIATTR_FRAME_SIZE
	.align		4
.L_3:
        /*0018*/ 	.byte	0x04, 0x11
        /*001a*/ 	.short	(.L_5 - .L_4)
	.align		4
.L_4:
        /*001c*/ 	.word	index@(_ZN8pygpukit3ops2nn16adaln_f32_kernelEPKfS3_S3_Pfiiif)
        /*0020*/ 	.word	0x00000000


	//----- nvinfo : EIATTR_REGCOUNT
	.align		4
.L_5:
        /*0024*/ 	.byte	0x04, 0x2f
        /*0026*/ 	.short	(.L_7 - .L_6)
	.align		4
.L_6:
        /*0028*/ 	.word	index@(_ZN8pygpukit3ops2nn21adaln_zero_f32_kernelEPKfS3_S3_S3_S3_Pfiiif)
        /*002c*/ 	.word	0x00000019


	//----- nvinfo : EIATTR_FRAME_SIZE
	.align		4
.L_7:
        /*0030*/ 	.byte	0x04, 0x11
        /*0032*/ 	.short	(.L_9 - .L_8)
	.align		4
.L_8:
        /*0034*/ 	.word	index@($__internal_2_$__cuda_sm3x_div_rn_noftz_f32_slowpath)
        /*0038*/ 	.word	0x00000000


	//----- nvinfo : EIATTR_FRAME_SIZE
	.align		4
.L_9:
        /*003c*/ 	.byte	0x04, 0x11
        /*003e*/ 	.short	(.L_11 - .L_10)
	.align		4
.L_10:
        /*0040*/ 	.word	index@(_ZN8pygpukit3ops2nn21adaln_zero_f32_kernelEPKfS3_S3_S3_S3_Pfiiif)
        /*0044*/ 	.word	0x00000000


	//----- nvinfo : EIATTR_REGCOUNT
	.align		4
.L_11:
        /*0048*/ 	.byte	0x04, 0x2f
        /*004a*/ 	.short	(.L_13 - .L_12)
	.align		4
.L_12:
        /*004c*/ 	.word	index@(_ZN8pygpukit3ops2nn17adaln_bf16_kernelEPK13__nv_bfloat16S4_S4_PS2_iiif)
        /*0050*/ 	.word	0x00000019


	//----- nvinfo : EIATTR_FRAME_SIZE
	.align		4
.L_13:
        /*0054*/ 	.byte	0x04, 0x11
        /*0056*/ 	.short	(.L_15 - .L_14)
	.align		4
.L_14:
        /*0058*/ 	.word	index@($__internal_1_$__cuda_sm3x_div_rn_noftz_f32_slowpath)
        /*005c*/ 	.word	0x00000000


	//----- nvinfo : EIATTR_FRAME_SIZE
	.align		4
.L_15:
        /*0060*/ 	.byte	0x04, 0x11
        /*0062*/ 	.short	(.L_17 - .L_16)
	.align		4
.L_16:
        /*0064*/ 	.word	index@(_ZN8pygpukit3ops2nn17adaln_bf16_kernelEPK13__nv_bfloat16S4_S4_PS2_iiif)
        /*0068*/ 	.word	0x00000000


	//----- nvinfo : EIATTR_REGCOUNT
	.align		4
.L_17:
        /*006c*/ 	.byte	0x04, 0x2f
        /*006e*/ 	.short	(.L_19 - .L_18)
	.align		4
.L_18:
        /*0070*/ 	.word	index@(_ZN8pygpukit3ops2nn22adaln_zero_bf16_kernelEPK13__nv_bfloat16S4_S4_S4_S4_PS2_iiif)
        /*0074*/ 	.word	0x0000001a


	//----- nvinfo : EIATTR_FRAME_SIZE
	.align		4
.L_19:
        /*0078*/ 	.byte	0x04, 0x11
        /*007a*/ 	.short	(.L_21 - .L_20)
	.align		4
.L_20:
        /*007c*/ 	.word	index@($__internal_0_$__cuda_sm3x_div_rn_noftz_f32_slowpath)
        /*0080*/ 	.word	0x00000000


	//----- nvinfo : EIATTR_FRAME_SIZE
	.align		4
.L_21:
        /*0084*/ 	.byte	0x04, 0x11
        /*0086*/ 	.short	(.L_23 - .L_22)
	.align		4
.L_22:
        /*0088*/ 	.word	index@(_ZN8pygpukit3ops2nn22adaln_zero_bf16_kernelEPK13__nv_bfloat16S4_S4_S4_S4_PS2_iiif)
        /*008c*/ 	.word	0x00000000


	//----- nvinfo : EIATTR_MIN_STACK_SIZE
	.align		4
.L_23:
        /*0090*/ 	.byte	0x04, 0x12
        /*0092*/ 	.short	(.L_25 - .L_24)
	.align		4
.L_24:
        /*0094*/ 	.word	index@(_ZN8pygpukit3ops2nn22adaln_zero_bf16_kernelEPK13__nv_bfloat16S4_S4_S4_S4_PS2_iiif)
        /*0098*/ 	.word	0x00000000


	//----- nvinfo : EIATTR_MIN_STACK_SIZE
	.align		4
.L_25:
        /*009c*/ 	.byte	0x04, 0x12
        /*009e*/ 	.short	(.L_27 - .L_26)
	.align		4
.L_26:
        /*00a0*/ 	.word	index@(_ZN8pygpukit3ops2nn17adaln_bf16_kernelEPK13__nv_bfloat16S4_S4_PS2_iiif)
        /*00a4*/ 	.word	0x00000000


	//----- nvinfo : EIATTR_MIN_STACK_SIZE
	.align		4
.L_27:
        /*00a8*/ 	.byte	0x04, 0x12
        /*00aa*/ 	.short	(.L_29 - .L_28)
	.align		4
.L_28:
        /*00ac*/ 	.word	index@(_ZN8pygpukit3ops2nn21adaln_zero_f32_kernelEPKfS3_S3_S3_S3_Pfiiif)
        /*00b0*/ 	.word	0x00000000


	//----- nvinfo : EIATTR_MIN_STACK_SIZE
	.align		4
.L_29:
        /*00b4*/ 	.byte	0x04, 0x12
        /*00b6*/ 	.short	(.L_31 - .L_30)
	.align		4
.L_30:
        /*00b8*/ 	.word	index@(_ZN8pygpukit3ops2nn16adaln_f32_kernelEPKfS3_S3_Pfiiif)
        /*00bc*/ 	.word	0x00000000
.L_31:


//--------------------- .nv.compat                --------------------------
	.section	.nv.compat,"",@"SHT_CUDA_COMPAT_INFO"
	.align	4
        /*0000*/ 	.byte	0x02, 0x09, 0x00, 0x00, 0x02, 0x02, 0x01, 0x00, 0x02, 0x05, 0x05, 0x00, 0x03, 0x07, 0x01, 0x01
        /*0010*/ 	.byte	0x02, 0x03, 0x00, 0x00, 0x02, 0x06, 0x01, 0x00, 0x04, 0x0b, 0x08, 0x00, 0x01, 0x00, 0x00, 0x00
        /*0020*/ 	.byte	0x00, 0x00, 0x00, 0x00


//--------------------- .nv.info._ZN8pygpukit3ops2nn22adaln_zero_bf16_kernelEPK13__nv_bfloat16S4_S4_S4_S4_PS2_iiif --------------------------
	.section	.nv.info._ZN8pygpukit3ops2nn22adaln_zero_bf16_kernelEPK13__nv_bfloat16S4_S4_S4_S4_PS2_iiif,"",@"SHT_CUDA_INFO"
	.sectionflags	@""
	.align	4


	//----- nvinfo : EIATTR_CUDA_API_VERSION
	.align		4
        /*0000*/ 	.byte	0x04, 0x37
        /*0002*/ 	.short	(.L_33 - .L_32)
.L_32:
        /*0004*/ 	.word	0x00000082


	//----- nvinfo : EIATTR_KPARAM_INFO
	.align		4
.L_33:
        /*0008*/ 	.byte	0x04, 0x17
        /*000a*/ 	.short	(.L_35 - .L_34)
.L_34:
        /*000c*/ 	.word	0x00000000
        /*0010*/ 	.short	0x0009
        /*0012*/ 	.short	0x003c
        /*0014*/ 	.byte	0x00, 0xf0, 0x11, 0x00


	//----- nvinfo : EIATTR_KPARAM_INFO
	.align		4
.L_35:
        /*0018*/ 	.byte	0x04, 0x17
        /*001a*/ 	.short	(.L_37 - .L_36)
.L_36:
        /*001c*/ 	.word	0x00000000
        /*0020*/ 	.short	0x0008
        /*0022*/ 	.short	0x0038
        /*0024*/ 	.byte	0x00, 0xf0, 0x11, 0x00


	//----- nvinfo : EIATTR_KPARAM_INFO
	.align		4
.L_37:
        /*0028*/ 	.byte	0x04, 0x17
        /*002a*/ 	.short	(.L_39 - .L_38)
.L_38:
        /*002c*/ 	.word	0x00000000
        /*0030*/ 	.short	0x0007
        /*0032*/ 	.short	0x0034
        /*0034*/ 	.byte	0x00, 0xf0, 0x11, 0x00


	//----- nvinfo : EIATTR_KPARAM_INFO
	.align		4
.L_39:
        /*0038*/ 	.byte	0x04, 0x17
        /*003a*/ 	.short	(.L_41 - .L_40)
.L_40:
        /*003c*/ 	.word	0x00000000
        /*0040*/ 	.short	0x0006
        /*0042*/ 	.short	0x0030
        /*0044*/ 	.byte	0x00, 0xf0, 0x11, 0x00


	//----- nvinfo : EIATTR_KPARAM_INFO
	.align		4
.L_41:
        /*0048*/ 	.byte	0x04, 0x17
        /*004a*/ 	.short	(.L_43 - .L_42)
.L_42:
        /*004c*/ 	.word	0x00000000
        /*0050*/ 	.short	0x0005
        /*0052*/ 	.short	0x0028
        /*0054*/ 	.byte	0x00, 0xf5, 0x21, 0x00


	//----- nvinfo : EIATTR_KPARAM_INFO
	.align		4
.L_43:
        /*0058*/ 	.byte	0x04, 0x17
        /*005a*/ 	.short	(.L_45 - .L_44)
.L_44:
        /*005c*/ 	.word	0x00000000
        /*0060*/ 	.short	0x0004
        /*0062*/ 	.short	0x0020
        /*0064*/ 	.byte	0x00, 0xf5, 0x21, 0x00


	//----- nvinfo : EIATTR_KPARAM_INFO
	.align		4
.L_45:
        /*0068*/ 	.byte	0x04, 0x17
        /*006a*/ 	.short	(.L_47 - .L_46)
.L_46:
        /*006c*/ 	.word	0x00000000
        /*0070*/ 	.short	0x0003
        /*0072*/ 	.short	0x0018
        /*0074*/ 	.byte	0x00, 0xf5, 0x21, 0x00


	//----- nvinfo : EIATTR_KPARAM_INFO
	.align		4
.L_47:
        /*0078*/ 	.byte	0x04, 0x17
        /*007a*/ 	.short	(.L_49 - .L_48)
.L_48:
        /*007c*/ 	.word	0x00000000
        /*0080*/ 	.short	0x0002
        /*0082*/ 	.short	0x0010
        /*0084*/ 	.byte	0x00, 0xf5, 0x21, 0x00


	//----- nvinfo : EIATTR_KPARAM_INFO
	.align		4
.L_49:
        /*0088*/ 	.byte	0x04, 0x17
        /*008a*/ 	.short	(.L_51 - .L_50)
.L_50:
        /*008c*/ 	.word	0x00000000
        /*0090*/ 	.short	0x0001
        /*0092*/ 	.short	0x0008
        /*0094*/ 	.byte	0x00, 0xf5, 0x21, 0x00


	//----- nvinfo : EIATTR_KPARAM_INFO
	.align		4
.L_51:
        /*0098*/ 	.byte	0x04, 0x17
        /*009a*/ 	.short	(.L_53 - .L_52)
.L_52:
        /*009c*/ 	.word	0x00000000
        /*00a0*/ 	.short	0x0000
        /*00a2*/ 	.short	0x0000
        /*00a4*/ 	.byte	0x00, 0xf5, 0x21, 0x00


	//----- nvinfo : EIATTR_SPARSE_MMA_MASK
	.align		4
.L_53:
        /*00a8*/ 	.byte	0x03, 0x50
        /*00aa*/ 	.short	0x0000


	//----- nvinfo : EIATTR_MAXREG_COUNT
	.align		4
        /*00ac*/ 	.byte	0x03, 0x1b
        /*00ae*/ 	.short	0x00ff


	//----- nvinfo : EIATTR_NUM_BARRIERS
	.align		4
        /*00b0*/ 	.byte	0x02, 0x4c
        /*00b2*/ 	.byte	0x01
	.zero		1


	//----- nvinfo : EIATTR_MERCURY_ISA_VERSION
	.align		4
        /*00b4*/ 	.byte	0x03, 0x5f
        /*00b6*/ 	.short	0x0101


	//----- nvinfo : EIATTR_COOP_GROUP_MASK_REGIDS
	.align		4
        /*00b8*/ 	.byte	0x04, 0x29
        /*00ba*/ 	.short	(.L_55 - .L_54)


	//   ....[0]....
.L_54:
        /*00bc*/ 	.word	0xffffffff


	//   ....[1]....
        /*00c0*/ 	.word	0xffffffff


	//   ....[2]....
        /*00c4*/ 	.word	0xffffffff


	//   ....[3]....
        /*00c8*/ 	.word	0xffffffff


	//   ....[4]....
        /*00cc*/ 	.word	0xffffffff


	//   ....[5]....
        /*00d0*/ 	.word	0xffffffff


	//   ....[6]....
        /*00d4*/ 	.word	0xffffffff


	//   ....[7]....
        /*00d8*/ 	.word	0xffffffff


	//   ....[8]....
        /*00dc*/ 	.word	0xffffffff


	//   ....[9]....
        /*00e0*/ 	.word	0xffffffff


	//   ....[10]....
        /*00e4*/ 	.word	0xffffffff


	//   ....[11]....
        /*00e8*/ 	.word	0xffffffff


	//   ....[12]....
        /*00ec*/ 	.word	0xffffffff


	//   ....[13]....
        /*00f0*/ 	.word	0xffffffff


	//   ....[14]....
        /*00f4*/ 	.word	0xffffffff


	//   ....[15]....
        /*00f8*/ 	.word	0xffffffff


	//   ....[16]....
        /*00fc*/ 	.word	0xffffffff


	//   ....[17]....
        /*0100*/ 	.word	0xffffffff


	//   ....[18]....
        /*0104*/ 	.word	0xffffffff


	//   ....[19]....
        /*0108*/ 	.word	0xffffffff


	//   ....[20]....
        /*010c*/ 	.word	0x0500000f


	//   ....[21]....
        /*0110*/ 	.word	0x0500000f


	//   ....[22]....
        /*0114*/ 	.word	0x0500000f


	//   ....[23]....
        /*0118*/ 	.word	0x0500000f


	//   ....[24]....
        /*011c*/ 	.word	0x0500000f


	//   ....[25]....
        /*0120*/ 	.word	0x0500000f


	//   ....[26]....
        /*0124*/ 	.word	0x0500000f


	//   ....[27]....
        /*0128*/ 	.word	0x0500000f


	//   ....[28]....
        /*012c*/ 	.word	0x0500000f


	//   ....[29]....
        /*0130*/ 	.word	0x0500000f


	//----- nvinfo : EIATTR_COOP_GROUP_INSTR_OFFSETS
	.align		4
.L_55:
        /*0134*/ 	.byte	0x04, 0x28
        /*0136*/ 	.short	(.L_57 - .L_56)


	//   ....[0]....
.L_56:
        /*0138*/ 	.word	0x00000320


	//   ....[1]....
        /*013c*/ 	.word	0x000003a0


	//   ....[2]....
        /*0140*/ 	.word	0x000003e0


	//   ....[3]....
        /*0144*/ 	.word	0x00000420


	//   ....[4]....
        /*0148*/ 	.word	0x00000450


	//   ....[5]....
        /*014c*/ 	.word	0x00000530


	//   ....[6]....
        /*0150*/ 	.word	0x00000550


	//   ....[7]....
        /*0154*/ 	.word	0x00000570


	//   ....[8]....
        /*0158*/ 	.word	0x00000590


	//   ....[9]....
        /*015c*/ 	.word	0x000005b0


	//   ....[10]....
        /*0160*/ 	.word	0x00000870


	//   ....[11]....
        /*0164*/ 	.word	0x000008b0


	//   ....[12]....
        /*0168*/ 	.word	0x000008d0


	//   ....[13]....
        /*016c*/ 	.word	0x000008f0


	//   ....[14]....
        /*0170*/ 	.word	0x00000910


	//   ....[15]....
        /*0174*/ 	.word	0x000009f0


	//   ....[16]....
        /*0178*/ 	.word	0x00000a10


	//   ....[17]....
        /*017c*/ 	.word	0x00000a30


	//   ....[18]....
        /*0180*/ 	.word	0x00000a50


	//   ....[19]....
        /*0184*/ 	.word	0x00000a70


	//   ....[20]....
        /*0188*/ 	.word	0x00001000


	//   ....[21]....
        /*018c*/ 	.word	0x00001070


	//   ....[22]....
        /*0190*/ 	.word	0x000010e0


	//   ....[23]....
        /*0194*/ 	.word	0x00001150


	//   ....[24]....
        /*0198*/ 	.word	0x000011c0


	//   ....[25]....
        /*019c*/ 	.word	0x00001240


	//   ....[26]....
        /*01a0*/ 	.word	0x000012b0


	//   ....[27]....
        /*01a4*/ 	.word	0x00001320


	//   ....[28]....
        /*01a8*/ 	.word	0x00001390


	//   ....[29]....
        /*01ac*/ 	.word	0x00001400


	//----- nvinfo : EIATTR_VRC_CTA_INIT_COUNT
	.align		4
.L_57:
        /*01b0*/ 	.byte	0x02, 0x4a
	.zero		1
	.zero		1


	//----- nvinfo : EIATTR_EXIT_INSTR_OFFSETS
	.align		4
        /*01b4*/ 	.byte	0x04, 0x1c
        /*01b6*/ 	.short	(.L_59 - .L_58)


	//   ....[0]....
.L_58:
        /*01b8*/ 	.word	0x000001c0


	//   ....[1]....
        /*01bc*/ 	.word	0x00000c90


	//   ....[2]....
        /*01c0*/ 	.word	0x00000fa0


	//----- nvinfo : EIATTR_CRS_STACK_SIZE
	.align		4
.L_59:
        /*01c4*/ 	.byte	0x04, 0x1e
        /*01c6*/ 	.short	(.L_61 - .L_60)
.L_60:
        /*01c8*/ 	.word	0x00000000


	//----- nvinfo : EIATTR_CBANK_PARAM_SIZE
	.align		4
.L_61:
        /*01cc*/ 	.byte	0x03, 0x19
        /*01ce*/ 	.short	0x0040


	//----- nvinfo : EIATTR_PARAM_CBANK
	.align		4
        /*01d0*/ 	.byte	0x04, 0x0a
        /*01d2*/ 	.short	(.L_63 - .L_62)
	.align		4
.L_62:
        /*01d4*/ 	.word	index@(.nv.constant0._ZN8pygpukit3ops2nn22adaln_zero_bf16_kernelEPK13__nv_bfloat16S4_S4_S4_S4_PS2_iiif)
        /*01d8*/ 	.short	0x0380
        /*01da*/ 	.short	0x0040


	//----- nvinfo : EIATTR_SW_WAR
	.align		4
.L_63:
        /*01dc*/ 	.byte	0x04, 0x36
        /*01de*/ 	.short	(.L_65 - .L_64)
.L_64:
        /*01e0*/ 	.word	0x00000008
.L_65:


//--------------------- .nv.info._ZN8pygpukit3ops2nn17adaln_bf16_kernelEPK13__nv_bfloat16S4_S4_PS2_iiif --------------------------
	.section	.nv.info._ZN8pygpukit3ops2nn17adaln_bf16_kernelEPK13__nv_bfloat16S4_S4_PS2_iiif,"",@"SHT_CUDA_INFO"
	.sectionflags	@""
	.align	4


	//----- nvinfo : EIATTR_CUDA_API_VERSION
	.align		4
        /*0000*/ 	.byte	0x04, 0x37
        /*0002*/ 	.short	(.L_67 - .L_66)
.L_66:
        /*0004*/ 	.word	0x00000082


	//----- nvinfo : EIATTR_KPARAM_INFO
	.align		4
.L_67:
        /*0008*/ 	.byte	0x04, 0x17
        /*000a*/ 	.short	(.L_69 - .L_68)
.L_68:
        /*000c*/ 	.word	0x00000000
        /*0010*/ 	.short	0x0007
        /*0012*/ 	.short	0x002c
        /*0014*/ 	.byte	0x00, 0xf0, 0x11, 0x00


	//----- nvinfo : EIATTR_KPARAM_INFO
	.align		4
.L_69:
        /*0018*/ 	.byte	0x04, 0x17
        /*001a*/ 	.short	(.L_71 - .L_70)
.L_70:
        /*001c*/ 	.word	0x00000000
        /*0020*/ 	.short	0x0006
        /*0022*/ 	.short	0x0028
        /*0024*/ 	.byte	0x00, 0xf0, 0x11, 0x00


	//----- nvinfo : EIATTR_KPARAM_INFO
	.align		4
.L_71:
        /*0028*/ 	.byte	0x04, 0x17
        /*002a*/ 	.short	(.L_73 - .L_72)
.L_72:
        /*002c*/ 	.word	0x00000000
        /*0030*/ 	.short	0x0005
        /*0032*/ 	.short	0x0024
        /*0034*/ 	.byte	0x00, 0xf0, 0x11, 0x00


	//----- nvinfo : EIATTR_KPARAM_INFO
	.align		4
.L_73:
        /*0038*/ 	.byte	0x04, 0x17
        /*003a*/ 	.short	(.L_75 - .L_74)
.L_74:
        /*003c*/ 	.word	0x00000000
        /*0040*/ 	.short	0x0004
        /*0042*/ 	.short	0x0020
        /*0044*/ 	.byte	0x00, 0xf0, 0x11, 0x00


	//----- nvinfo : EIATTR_KPARAM_INFO
	.align		4
.L_75:
        /*0048*/ 	.byte	0x04, 0x17
        /*004a*/ 	.short	(.L_77 - .L_76)
.L_76:
        /*004c*/ 	.word	0x00000000
        /*0050*/ 	.short	0x0003
        /*0052*/ 	.short	0x0018
        /*0054*/ 	.byte	0x00, 0xf5, 0x21, 0x00


	//----- nvinfo : EIATTR_KPARAM_INFO
	.align		4
.L_77:
        /*0058*/ 	.byte	0x04, 0x17
        /*005a*/ 	.short	(.L_79 - .L_78)
.L_78:
        /*005c*/ 	.word	0x00000000
        /*0060*/ 	.short	0x0002
        /*0062*/ 	.short	0x0010
        /*0064*/ 	.byte	0x00, 0xf5, 0x21, 0x00


	//----- nvinfo : EIATTR_KPARAM_INFO
	.align		4
.L_79:
        /*0068*/ 	.byte	0x04, 0x17
        /*006a*/ 	.short	(.L_81 - .L_80)
.L_80:
        /*006c*/ 	.word	0x00000000
        /*0070*/ 	.short	0x0001
        /*0072*/ 	.short	0x0008
        /*0074*/ 	.byte	0x00, 0xf5, 0x21, 0x00


	//----- nvinfo : EIATTR_KPARAM_INFO
	.align		4
.L_81:
        /*0078*/ 	.byte	0x04, 0x17
        /*007a*/ 	.short	(.L_83 - .L_82)
.L_82:
        /*007c*/ 	.word	0x00000000
        /*0080*/ 	.short	0x0000
        /*0082*/ 	.short	0x0000
        /*0084*/ 	.byte	0x00, 0xf5, 0x21, 0x00


	//----- nvinfo : EIATTR_SPARSE_MMA_MASK
	.align		4
.L_83:
        /*0088*/ 	.byte	0x03, 0x50
        /*008a*/ 	.short	0x0000


	//----- nvinfo : EIATTR_MAXREG_COUNT
	.align		4
        /*008c*/ 	.byte	0x03, 0x1b
        /*008e*/ 	.short	0x00ff


	//----- nvinfo : EIATTR_NUM_BARRIERS
	.align		4
        /*0090*/ 	.byte	0x02, 0x4c
        /*0092*/ 	.byte	0x01
	.zero		1


	//----- nvinfo : EIATTR_MERCURY_ISA_VERSION
	.align		4
        /*0094*/ 	.byte	0x03, 0x5f
        /*0096*/ 	.short	0x0101


	//----- nvinfo : EIATTR_COOP_GROUP_MASK_REGIDS
	.align		4
        /*0098*/ 	.byte	0x04, 0x29
        /*009a*/ 	.short	(.L_85 - .L_84)


	//   ....[0]....
.L_84:
        /*009c*/ 	.word	0xffffffff


	//   ....[1]....
        /*00a0*/ 	.word	0xffffffff


	//   ....[2]....
        /*00a4*/ 	.word	0xffffffff


	//   ....[3]....
        /*00a8*/ 	.word	0xffffffff


	//   ....[4]....
        /*00ac*/ 	.word	0xffffffff


	//   ....[5]....
        /*00b0*/ 	.word	0xffffffff


	//   ....[6]....
        /*00b4*/ 	.word	0xffffffff


	//   ....[7]....
        /*00b8*/ 	.word	0xffffffff


	//   ....[8]....
        /*00bc*/ 	.word	0xffffffff


	//   ....[9]....
        /*00c0*/ 	.word	0xffffffff


	//   ....[10]....
        /*00c4*/ 	.word	0xffffffff


	//   ....[11]....
        /*00c8*/ 	.word	0xffffffff


	//   ....[12]....
        /*00cc*/ 	.word	0xffffffff


	//   ....[13]....
        /*00d0*/ 	.word	0xffffffff


	//   ....[14]....
        /*00d4*/ 	.word	0xffffffff


	//   ....[15]....
        /*00d8*/ 	.word	0xffffffff


	//   ....[16]....
        /*00dc*/ 	.word	0xffffffff


	//   ....[17]....
        /*00e0*/ 	.word	0xffffffff


	//   ....[18]....
        /*00e4*/ 	.word	0xffffffff


	//   ....[19]....
        /*00e8*/ 	.word	0xffffffff


	//   ....[20]....
        /*00ec*/ 	.word	0x0500000f


	//   ....[21]....
        /*00f0*/ 	.word	0x0500000f


	//   ....[22]....
        /*00f4*/ 	.word	0x0500000f


	//   ....[23]....
        /*00f8*/ 	.word	0x0500000f


	//   ....[24]....
        /*00fc*/ 	.word	0x0500000f


	//   ....[25]....
        /*0100*/ 	.word	0x0500000f


	//   ....[26]....
        /*0104*/ 	.word	0x0500000f


	//   ....[27]....
        /*0108*/ 	.word	0x0500000f


	//   ....[28]....
        /*010c*/ 	.word	0x0500000f


	//   ....[29]....
        /*0110*/ 	.word	0x0500000f


	//----- nvinfo : EIATTR_COOP_GROUP_INSTR_OFFSETS
	.align		4
.L_85:
        /*0114*/ 	.byte	0x04, 0x28
        /*0116*/ 	.short	(.L_87 - .L_86)


	//   ....[0]....
.L_86:
        /*0118*/ 	.word	0x00000320


	//   ....[1]....
        /*011c*/ 	.word	0x000003a0


	//   ....[2]....
        /*0120*/ 	.word	0x000003e0


	//   ....[3]....
        /*0124*/ 	.word	0x00000420


	//   ....[4]....
        /*0128*/ 	.word	0x00000450


	//   ....[5]....
        /*012c*/ 	.word	0x00000530


	//   ....[6]....
        /*0130*/ 	.word	0x00000550


	//   ....[7]....
        /*0134*/ 	.word	0x00000570


	//   ....[8]....
        /*0138*/ 	.word	0x00000590


	//   ....[9]....
        /*013c*/ 	.word	0x000005b0


	//   ....[10]....
        /*0140*/ 	.word	0x00000870


	//   ....[11]....
        /*0144*/ 	.word	0x000008b0


	//   ....[12]....
        /*0148*/ 	.word	0x000008d0


	//   ....[13]....
        /*014c*/ 	.word	0x000008f0


	//   ....[14]....
        /*0150*/ 	.word	0x00000910


	//   ....[15]....
        /*0154*/ 	.word	0x000009f0


	//   ....[16]....
        /*0158*/ 	.word	0x00000a10


	//   ....[17]....
        /*015c*/ 	.word	0x00000a30


	//   ....[18]....
        /*0160*/ 	.word	0x00000a50


	//   ....[19]....
        /*0164*/ 	.word	0x00000a70


	//   ....[20]....
        /*0168*/ 	.word	0x00000f20


	//   ....[21]....
        /*016c*/ 	.word	0x00000f90


	//   ....[22]....
        /*0170*/ 	.word	0x00001000


	//   ....[23]....
        /*0174*/ 	.word	0x00001070


	//   ....[24]....
        /*0178*/ 	.word	0x000010e0


	//   ....[25]....
        /*017c*/ 	.word	0x00001160


	//   ....[26]....
        /*0180*/ 	.word	0x000011d0


	//   ....[27]....
        /*0184*/ 	.word	0x00001240


	//   ....[28]....
        /*0188*/ 	.word	0x000012b0


	//   ....[29]....
        /*018c*/ 	.word	0x00001320


	//----- nvinfo : EIATTR_VRC_CTA_INIT_COUNT
	.align		4
.L_87:
        /*0190*/ 	.byte	0x02, 0x4a
	.zero		1
	.zero		1


	//----- nvinfo : EIATTR_EXIT_INSTR_OFFSETS
	.align		4
        /*0194*/ 	.byte	0x04, 0x1c
        /*0196*/ 	.short	(.L_89 - .L_88)


	//   ....[0]....
.L_88:
        /*0198*/ 	.word	0x000001c0


	//   ....[1]....
        /*019c*/ 	.word	0x00000c90


	//   ....[2]....
        /*01a0*/ 	.word	0x00000ec0


	//----- nvinfo : EIATTR_CRS_STACK_SIZE
	.align		4
.L_89:
        /*01a4*/ 	.byte	0x04, 0x1e
        /*01a6*/ 	.short	(.L_91 - .L_90)
.L_90:
        /*01a8*/ 	.word	0x00000000


	//----- nvinfo : EIATTR_CBANK_PARAM_SIZE
	.align		4
.L_91:
        /*01ac*/ 	.byte	0x03, 0x19
        /*01ae*/ 	.short	0x0030


	//----- nvinfo : EIATTR_PARAM_CBANK
	.align		4
        /*01b0*/ 	.byte	0x04, 0x0a
        /*01b2*/ 	.short	(.L_93 - .L_92)
	.align		4
.L_92:
        /*01b4*/ 	.word	index@(.nv.constant0._ZN8pygpukit3ops2nn17adaln_bf16_kernelEPK13__nv_bfloat16S4_S4_PS2_iiif)
        /*01b8*/ 	.short	0x0380
        /*01ba*/ 	.short	0x0030


	//----- nvinfo : EIATTR_SW_WAR
	.align		4
.L_93:
        /*01bc*/ 	.byte	0x04, 0x36
        /*01be*/ 	.short	(.L_95 - .L_94)
.L_94:
        /*01c0*/ 	.word	0x00000008
.L_95:


//--------------------- .nv.info._ZN8pygpukit3ops2nn21adaln_zero_f32_kernelEPKfS3_S3_S3_S3_Pfiiif --------------------------
	.section	.nv.info._ZN8pygpukit3ops2nn21adaln_zero_f32_kernelEPKfS3_S3_S3_S3_Pfiiif,"",@"SHT_CUDA_INFO"
	.sectionflags	@""
	.align	4


	//----- nvinfo : EIATTR_CUDA_API_VERSION
	.align		4
        /*0000*/ 	.byte	0x04, 0x37
        /*0002*/ 	.short	(.L_97 - .L_96)
.L_96:
        /*0004*/ 	.word	0x00000082


	//----- nvinfo : EIATTR_KPARAM_INFO
	.align		4
.L_97:
        /*0008*/ 	.byte	0x04, 0x17
        /*000a*/ 	.short	(.L_99 - .L_98)
.L_98:
        /*000c*/ 	.word	0x00000000
        /*0010*/ 	.short	0x0009
        /*0012*/ 	.short	0x003c
        /*0014*/ 	.byte	0x00, 0xf0, 0x11, 0x00


	//----- nvinfo : EIATTR_KPARAM_INFO
	.align		4
.L_99:
        /*0018*/ 	.byte	0x04, 0x17
        /*001a*/ 	.short	(.L_101 - .L_100)
.L_100:
        /*001c*/ 	.word	0x00000000
        /*0020*/ 	.short	0x0008
        /*0022*/ 	.short	0x0038
        /*0024*/ 	.byte	0x00, 0xf0, 0x11, 0x00


	//----- nvinfo : EIATTR_KPARAM_INFO
	.align		4
.L_101:
        /*0028*/ 	.byte	0x04, 0x17
        /*002a*/ 	.short	(.L_103 - .L_102)
.L_102:
        /*002c*/ 	.word	0x00000000
        /*0030*/ 	.short	0x0007
        /*0032*/ 	.short	0x0034
        /*0034*/ 	.byte	0x00, 0xf0, 0x11, 0x00


	//----- nvinfo : EIATTR_KPARAM_INFO
	.align		4
.L_103:
        /*0038*/ 	.byte	0x04, 0x17
        /*003a*/ 	.short	(.L_105 - .L_104)
.L_104:
        /*003c*/ 	.word	0x00000000
        /*0040*/ 	.short	0x0006
        /*0042*/ 	.short	0x0030
        /*0044*/ 	.byte	0x00, 0xf0, 0x11, 0x00


	//----- nvinfo : EIATTR_KPARAM_INFO
	.align		4
.L_105:
        /*0048*/ 	.byte	0x04, 0x17
        /*004a*/ 	.short	(.L_107 - .L_106)
.L_106:
        /*004c*/ 	.word	0x00000000
        /*0050*/ 	.short	0x0005
        /*0052*/ 	.short	0x0028
        /*0054*/ 	.byte	0x00, 0xf5, 0x21, 0x00


	//----- nvinfo : EIATTR_KPARAM_INFO
	.align		4
.L_107:
        /*0058*/ 	.byte	0x04, 0x17
        /*005a*/ 	.short	(.L_109 - .L_108)
.L_108:
        /*005c*/ 	.word	0x00000000
        /*0060*/ 	.short	0x0004
        /*0062*/ 	.short	0x0020
        /*0064*/ 	.byte	0x00, 0xf5, 0x21, 0x00


	//----- nvinfo : EIATTR_KPARAM_INFO
	.align		4
.L_109:
        /*0068*/ 	.byte	0x04, 0x17
        /*006a*/ 	.short	(.L_111 - .L_110)
.L_110:
        /*006c*/ 	.word	0x00000000
        /*0070*/ 	.short	0x0003
        /*0072*/ 	.short	0x0018
        /*0074*/ 	.byte	0x00, 0xf5, 0x21, 0x00


	//----- nvinfo : EIATTR_KPARAM_INFO
	.align		4
.L_111:
        /*0078*/ 	.byte	0x04, 0x17
        /*007a*/ 	.short	(.L_113 - .L_112)
.L_112:
        /*007c*/ 	.word	0x00000000
        /*0080*/ 	.short	0x0002
        /*0082*/ 	.short	0x0010
        /*0084*/ 	.byte	0x00, 0xf5, 0x21, 0x00


	//----- nvinfo : EIATTR_KPARAM_INFO
	.align		4
.L_113:
        /*0088*/ 	.byte	0x04, 0x17
        /*008a*/ 	.short	(.L_115 - .L_114)
.L_114:
        /*008c*/ 	.word	0x00000000
        /*0090*/ 	.short	0x0001
        /*0092*/ 	.short	0x0008
        /*0094*/ 	.byte	0x00, 0xf5, 0x21, 0x00


	//----- nvinfo : EIATTR_KPARAM_INFO
	.align		4
.L_115:
        /*0098*/ 	.byte	0x04, 0x17
        /*009a*/ 	.short	(.L_117 - .L_116)
.L_116:
        /*009c*/ 	.word	0x00000000
        /*00a0*/ 	.short	0x0000
        /*00a2*/ 	.short	0x0000
        /*00a4*/ 	.byte	0x00, 0xf5, 0x21, 0x00


	//----- nvinfo : EIATTR_SPARSE_MMA_MASK
	.align		4
.L_117:
        /*00a8*/ 	.byte	0x03, 0x50
        /*00aa*/ 	.short	0x0000


	//----- nvinfo : EIATTR_MAXREG_COUNT
	.align		4
        /*00ac*/ 	.byte	0x03, 0x1b
        /*00ae*/ 	.short	0x00ff


	//----- nvinfo : EIATTR_NUM_BARRIERS
	.align		4
        /*00b0*/ 	.byte	0x02, 0x4c
        /*00b2*/ 	.byte	0x01
	.zero		1


	//----- nvinfo : EIATTR_MERCURY_ISA_VERSION
	.align		4
        /*00b4*/ 	.byte	0x03, 0x5f
        /*00b6*/ 	.short	0x0101


	//----- nvinfo : EIATTR_COOP_GROUP_MASK_REGIDS
	.align		4
        /*00b8*/ 	.byte	0x04, 0x29
        /*00ba*/ 	.short	(.L_119 - .L_118)


	//   ....[0]....
.L_118:
        /*00bc*/ 	.word	0xffffffff


	//   ....[1]....
        /*00c0*/ 	.word	0xffffffff


	//   ....[2]....
        /*00c4*/ 	.word	0xffffffff


	//   ....[3]....
        /*00c8*/ 	.word	0xffffffff


	//   ....[4]....
        /*00cc*/ 	.word	0xffffffff


	//   ....[5]....
        /*00d0*/ 	.word	0xffffffff


	//   ....[6]....
        /*00d4*/ 	.word	0xffffffff


	//   ....[7]....
        /*00d8*/ 	.word	0xffffffff


	//   ....[8]....
        /*00dc*/ 	.word	0xffffffff


	//   ....[9]....
        /*00e0*/ 	.word	0xffffffff


	//   ....[10]....
        /*00e4*/ 	.word	0xffffffff


	//   ....[11]....
        /*00e8*/ 	.word	0xffffffff


	//   ....[12]....
        /*00ec*/ 	.word	0xffffffff


	//   ....[13]....
        /*00f0*/ 	.word	0xffffffff


	//   ....[14]....
        /*00f4*/ 	.word	0xffffffff


	//   ....[15]....
        /*00f8*/ 	.word	0xffffffff


	//   ....[16]....
        /*00fc*/ 	.word	0xffffffff


	//   ....[17]....
        /*0100*/ 	.word	0xffffffff


	//   ....[18]....
        /*0104*/ 	.word	0xffffffff


	//   ....[19]....
        /*0108*/ 	.word	0xffffffff


	//   ....[20]....
        /*010c*/ 	.word	0x0500000f


	//   ....[21]....
        /*0110*/ 	.word	0x0500000f


	//   ....[22]....
        /*0114*/ 	.word	0x0500000f


	//   ....[23]....
        /*0118*/ 	.word	0x0500000f


	//   ....[24]....
        /*011c*/ 	.word	0x0500000f


	//   ....[25]....
        /*0120*/ 	.word	0x0500000f


	//   ....[26]....
        /*0124*/ 	.word	0x0500000f


	//   ....[27]....
        /*0128*/ 	.word	0x0500000f


	//   ....[28]....
        /*012c*/ 	.word	0x0500000f


	//   ....[29]....
        /*0130*/ 	.word	0x0500000f


	//----- nvinfo : EIATTR_COOP_GROUP_INSTR_OFFSETS
	.align		4
.L_119:
        /*0134*/ 	.byte	0x04, 0x28
        /*0136*/ 	.short	(.L_121 - .L_120)


	//   ....[0]....
.L_120:
        /*0138*/ 	.word	0x00000310


	//   ....[1]....
        /*013c*/ 	.word	0x00000390


	//   ....[2]....
        /*0140*/ 	.word	0x000003d0


	//   ....[3]....
        /*0144*/ 	.word	0x00000410


	//   ....[4]....
        /*0148*/ 	.word	0x00000440


	//   ....[5]....
        /*014c*/ 	.word	0x00000520


	//   ....[6]....
        /*0150*/ 	.word	0x00000540


	//   ....[7]....
        /*0154*/ 	.word	0x00000560


	//   ....[8]....
        /*0158*/ 	.word	0x00000580


	//   ....[9]....
        /*015c*/ 	.word	0x000005a0


	//   ....[10]....
        /*0160*/ 	.word	0x00000850


	//   ....[11]....
        /*0164*/ 	.word	0x00000890


	//   ....[12]....
        /*0168*/ 	.word	0x000008b0


	//   ....[13]....
        /*016c*/ 	.word	0x000008d0


	//   ....[14]....
        /*0170*/ 	.word	0x000008f0


	//   ....[15]....
        /*0174*/ 	.word	0x000009d0


	//   ....[16]....
        /*0178*/ 	.word	0x000009f0


	//   ....[17]....
        /*017c*/ 	.word	0x00000a10


	//   ....[18]....
        /*0180*/ 	.word	0x00000a30


	//   ....[19]....
        /*0184*/ 	.word	0x00000a50


	//   ....[20]....
        /*0188*/ 	.word	0x00000f80


	//   ....[21]....
        /*018c*/ 	.word	0x00000ff0


	//   ....[22]....
        /*0190*/ 	.word	0x00001060


	//   ....[23]....
        /*0194*/ 	.word	0x000010d0


	//   ....[24]....
        /*0198*/ 	.word	0x00001140


	//   ....[25]....
        /*019c*/ 	.word	0x000011c0


	//   ....[26]....
        /*01a0*/ 	.word	0x00001230


	//   ....[27]....
        /*01a4*/ 	.word	0x000012a0


	//   ....[28]....
        /*01a8*/ 	.word	0x00001310


	//   ....[29]....
        /*01ac*/ 	.word	0x00001380


	//----- nvinfo : EIATTR_VRC_CTA_INIT_COUNT
	.align		4
.L_121:
        /*01b0*/ 	.byte	0x02, 0x4a
	.zero		1
	.zero		1


	//----- nvinfo : EIATTR_EXIT_INSTR_OFFSETS
	.align		4
        /*01b4*/ 	.byte	0x04, 0x1c
        /*01b6*/ 	.short	(.L_123 - .L_122)


	//   ....[0]....
.L_122:
        /*01b8*/ 	.word	0x000001c0


	//   ....[1]....
        /*01bc*/ 	.word	0x00000c70


	//   ....[2]....
        /*01c0*/ 	.word	0x00000f20


	//----- nvinfo : EIATTR_CRS_STACK_SIZE
	.align		4
.L_123:
        /*01c4*/ 	.byte	0x04, 0x1e
        /*01c6*/ 	.short	(.L_125 - .L_124)
.L_124:
        /*01c8*/ 	.word	0x00000000


	//----- nvinfo : EIATTR_CBANK_PARAM_SIZE
	.align		4
.L_125:
        /*01cc*/ 	.byte	0x03, 0x19
        /*01ce*/ 	.short	0x0040


	//----- nvinfo : EIATTR_PARAM_CBANK
	.align		4
        /*01d0*/ 	.byte	0x04, 0x0a
        /*01d2*/ 	.short	(.L_127 - .L_126)
	.align		4
.L_126:
        /*01d4*/ 	.word	index@(.nv.constant0._ZN8pygpukit3ops2nn21adaln_zero_f32_kernelEPKfS3_S3_S3_S3_Pfiiif)
        /*01d8*/ 	.short	0x0380
        /*01da*/ 	.short	0x0040


	//----- nvinfo : EIATTR_SW_WAR
	.align		4
.L_127:
        /*01dc*/ 	.byte	0x04, 0x36
        /*01de*/ 	.short	(.L_129 - .L_128)
.L_128:
        /*01e0*/ 	.word	0x00000008
.L_129:


//--------------------- .nv.info._ZN8pygpukit3ops2nn16adaln_f32_kernelEPKfS3_S3_Pfiiif --------------------------
	.section	.nv.info._ZN8pygpukit3ops2nn16adaln_f32_kernelEPKfS3_S3_Pfiiif,"",@"SHT_CUDA_INFO"
	.sectionflags	@""
	.align	4


	//----- nvinfo : EIATTR_CUDA_API_VERSION
	.align		4
        /*0000*/ 	.byte	0x04, 0x37
        /*0002*/ 	.short	(.L_131 - .L_130)
.L_130:
        /*0004*/ 	.word	0x00000082


	//----- nvinfo : EIATTR_KPARAM_INFO
	.align		4
.L_131:
        /*0008*/ 	.byte	0x04, 0x17
        /*000a*/ 	.short	(.L_133 - .L_132)
.L_132:
        /*000c*/ 	.word	0x00000000
        /*0010*/ 	.short	0x0007
        /*0012*/ 	.short	0x002c
        /*0014*/ 	.byte	0x00, 0xf0, 0x11, 0x00


	//----- nvinfo : EIATTR_KPARAM_INFO
	.align		4
.L_133:
        /*0018*/ 	.byte	0x04, 0x17
        /*001a*/ 	.short	(.L_135 - .L_134)
.L_134:
        /*001c*/ 	.word	0x00000000
        /*0020*/ 	.short	0x0006
        /*0022*/ 	.short	0x0028
        /*0024*/ 	.byte	0x00, 0xf0, 0x11, 0x00


	//----- nvinfo : EIATTR_KPARAM_INFO
	.align		4
.L_135:
        /*0028*/ 	.byte	0x04, 0x17
        /*002a*/ 	.short	(.L_137 - .L_136)
.L_136:
        /*002c*/ 	.word	0x00000000
        /*0030*/ 	.short	0x0005
        /*0032*/ 	.short	0x0024
        /*0034*/ 	.byte	0x00, 0xf0, 0x11, 0x00


	//----- nvinfo : EIATTR_KPARAM_INFO
	.align		4
.L_137:
        /*0038*/ 	.byte	0x04, 0x17
        /*003a*/ 	.short	(.L_139 - .L_138)
.L_138:
        /*003c*/ 	.word	0x00000000
        /*0040*/ 	.short	0x0004
        /*0042*/ 	.short	0x0020
        /*0044*/ 	.byte	0x00, 0xf0, 0x11, 0x00


	//----- nvinfo : EIATTR_KPARAM_INFO
	.align		4
.L_139:
        /*0048*/ 	.byte	0x04, 0x17
        /*004a*/ 	.short	(.L_141 - .L_140)
.L_140:
        /*004c*/ 	.word	0x00000000
        /*0050*/ 	.short	0x0003
        /*0052*/ 	.short	0x0018
        /*0054*/ 	.byte	0x00, 0xf5, 0x21, 0x00


	//----- nvinfo : EIATTR_KPARAM_INFO
	.align		4
.L_141:
        /*0058*/ 	.byte	0x04, 0x17
        /*005a*/ 	.short	(.L_143 - .L_142)
.L_142:
        /*005c*/ 	.word	0x00000000
        /*0060*/ 	.short	0x0002
        /*0062*/ 	.short	0x0010
        /*0064*/ 	.byte	0x00, 0xf5, 0x21, 0x00


	//----- nvinfo : EIATTR_KPARAM_INFO
	.align		4
.L_143:
        /*0068*/ 	.byte	0x04, 0x17
        /*006a*/ 	.short	(.L_145 - .L_144)
.L_144:
        /*006c*/ 	.word	0x00000000
        /*0070*/ 	.short	0x0001
        /*0072*/ 	.short	0x0008
        /*0074*/ 	.byte	0x00, 0xf5, 0x21, 0x00


	//----- nvinfo : EIATTR_KPARAM_INFO
	.align		4
.L_145:
        /*0078*/ 	.byte	0x04, 0x17
        /*007a*/ 	.short	(.L_147 - .L_146)
.L_146:
        /*007c*/ 	.word	0x00000000
        /*0080*/ 	.short	0x0000
        /*0082*/ 	.short	0x0000
        /*0084*/ 	.byte	0x00, 0xf5, 0x21, 0x00


	//----- nvinfo : EIATTR_SPARSE_MMA_MASK
	.align		4
.L_147:
        /*0088*/ 	.byte	0x03, 0x50
        /*008a*/ 	.short	0x0000


	//----- nvinfo : EIATTR_MAXREG_COUNT
	.align		4
        /*008c*/ 	.byte	0x03, 0x1b
        /*008e*/ 	.short	0x00ff


	//----- nvinfo : EIATTR_NUM_BARRIERS
	.align		4
        /*0090*/ 	.byte	0x02, 0x4c
        /*0092*/ 	.byte	0x01
	.zero		1


	//----- nvinfo : EIATTR_MERCURY_ISA_VERSION
	.align		4
        /*0094*/ 	.byte	0x03, 0x5f
        /*0096*/ 	.short	0x0101


	//----- nvinfo : EIATTR_COOP_GROUP_MASK_REGIDS
	.align		4
        /*0098*/ 	.byte	0x04, 0x29
        /*009a*/ 	.short	(.L_149 - .L_148)


	//   ....[0]....
.L_148:
        /*009c*/ 	.word	0xffffffff


	//   ....[1]....
        /*00a0*/ 	.word	0xffffffff


	//   ....[2]....
        /*00a4*/ 	.word	0xffffffff


	//   ....[3]....
        /*00a8*/ 	.word	0xffffffff


	//   ....[4]....
        /*00ac*/ 	.word	0xffffffff


	//   ....[5]....
        /*00b0*/ 	.word	0xffffffff


	//   ....[6]....
        /*00b4*/ 	.word	0xffffffff


	//   ....[7]....
        /*00b8*/ 	.word	0xffffffff


	//   ....[8]....
        /*00bc*/ 	.word	0xffffffff


	//   ....[9]....
        /*00c0*/ 	.word	0xffffffff


	//   ....[10]....
        /*00c4*/ 	.word	0xffffffff


	//   ....[11]....
        /*00c8*/ 	.word	0xffffffff


	//   ....[12]....
        /*00cc*/ 	.word	0xffffffff


	//   ....[13]....
        /*00d0*/ 	.word	0xffffffff


	//   ....[14]....
        /*00d4*/ 	.word	0xffffffff


	//   ....[15]....
        /*00d8*/ 	.word	0xffffffff


	//   ....[16]....
        /*00dc*/ 	.word	0xffffffff


	//   ....[17]....
        /*00e0*/ 	.word	0xffffffff


	//   ....[18]....
        /*00e4*/ 	.word	0xffffffff


	//   ....[19]....
        /*00e8*/ 	.word	0xffffffff


	//   ....[20]....
        /*00ec*/ 	.word	0x0500000f


	//   ....[21]....
        /*00f0*/ 	.word	0x0500000f


	//   ....[22]....
        /*00f4*/ 	.word	0x0500000f


	//   ....[23]....
        /*00f8*/ 	.word	0x0500000f


	//   ....[24]....
        /*00fc*/ 	.word	0x0500000f


	//   ....[25]....
        /*0100*/ 	.word	0x0500000f


	//   ....[26]....
        /*0104*/ 	.word	0x0500000f


	//   ....[27]....
        /*0108*/ 	.word	0x0500000f


	//   ....[28]....
        /*010c*/ 	.word	0x0500000f


	//   ....[29]....
        /*0110*/ 	.word	0x0500000f


	//----- nvinfo : EIATTR_COOP_GROUP_INSTR_OFFSETS
	.align		4
.L_149:
        /*0114*/ 	.byte	0x04, 0x28
        /*0116*/ 	.short	(.L_151 - .L_150)


	//   ....[0]....
.L_150:
        /*0118*/ 	.word	0x00000310


	//   ....[1]....
        /*011c*/ 	.word	0x00000390


	//   ....[2]....
        /*0120*/ 	.word	0x000003d0


	//   ....[3]....
        /*0124*/ 	.word	0x00000410


	//   ....[4]....
        /*0128*/ 	.word	0x00000440


	//   ....[5]....
        /*012c*/ 	.word	0x00000520


	//   ....[6]....
        /*0130*/ 	.word	0x00000540


	//   ....[7]....
        /*0134*/ 	.word	0x00000560


	//   ....[8]....
        /*0138*/ 	.word	0x00000580


	//   ....[9]....
        /*013c*/ 	.word	0x000005a0


	//   ....[10]....
        /*0140*/ 	.word	0x00000850


	//   ....[11]....
        /*0144*/ 	.word	0x00000890


	//   ....[12]....
        /*0148*/ 	.word	0x000008b0


	//   ....[13]....
        /*014c*/ 	.word	0x000008d0


	//   ....[14]....
        /*0150*/ 	.word	0x000008f0


	//   ....[15]....
        /*0154*/ 	.word	0x000009d0


	//   ....[16]....
        /*0158*/ 	.word	0x000009f0


	//   ....[17]....
        /*015c*/ 	.word	0x00000a10


	//   ....[18]....
        /*0160*/ 	.word	0x00000a30


	//   ....[19]....
        /*0164*/ 	.word	0x00000a50


	//   ....[20]....
        /*0168*/ 	.word	0x00000ec0


	//   ....[21]....
        /*016c*/ 	.word	0x00000f30


	//   ....[22]....
        /*0170*/ 	.word	0x00000fa0


	//   ....[23]....
        /*0174*/ 	.word	0x00001010


	//   ....[24]....
        /*0178*/ 	.word	0x00001080


	//   ....[25]....
        /*017c*/ 	.word	0x00001100


	//   ....[26]....
        /*0180*/ 	.word	0x00001170


	//   ....[27]....
        /*0184*/ 	.word	0x000011e0


	//   ....[28]....
        /*0188*/ 	.word	0x00001250


	//   ....[29]....
        /*018c*/ 	.word	0x000012c0


	//----- nvinfo : EIATTR_VRC_CTA_INIT_COUNT
	.align		4
.L_151:
        /*0190*/ 	.byte	0x02, 0x4a
	.zero		1
	.zero		1


	//----- nvinfo : EIATTR_EXIT_INSTR_OFFSETS
	.align		4
        /*0194*/ 	.byte	0x04, 0x1c
        /*0196*/ 	.short	(.L_153 - .L_152)


	//   ....[0]....
.L_152:
        /*0198*/ 	.word	0x000001c0


	//   ....[1]....
        /*019c*/ 	.word	0x00000c70


	//   ....[2]....
        /*01a0*/ 	.word	0x00000e60


	//----- nvinfo : EIATTR_CRS_STACK_SIZE
	.align		4
.L_153:
        /*01a4*/ 	.byte	0x04, 0x1e
        /*01a6*/ 	.short	(.L_155 - .L_154)
.L_154:
        /*01a8*/ 	.word	0x00000000


	//----- nvinfo : EIATTR_CBANK_PARAM_SIZE
	.align		4
.L_155:
        /*01ac*/ 	.byte	0x03, 0x19
        /*01ae*/ 	.short	0x0030


	//----- nvinfo : EIATTR_PARAM_CBANK
	.align		4
        /*01b0*/ 	.byte	0x04, 0x0a
        /*01b2*/ 	.short	(.L_157 - .L_156)
	.align		4
.L_156:
        /*01b4*/ 	.word	index@(.nv.constant0._ZN8pygpukit3ops2nn16adaln_f32_kernelEPKfS3_S3_Pfiiif)
        /*01b8*/ 	.short	0x0380
        /*01ba*/ 	.short	0x0030


	//----- nvinfo : EIATTR_SW_WAR
	.align		4
.L_157:
        /*01bc*/ 	.byte	0x04, 0x36
        /*01be*/ 	.short	(.L_159 - .L_158)
.L_158:
        /*01c0*/ 	.word	0x00000008
.L_159:


//--------------------- .nv.callgraph             --------------------------
	.section	.nv.callgraph,"",@"SHT_CUDA_CALLGRAPH"
	.align	4
	.sectionentsize	8
	.align		4
        /*0000*/ 	.word	0x00000000
	.align		4
        /*0004*/ 	.word	0xffffffff
	.align		4
        /*0008*/ 	.word	0x00000000
	.align		4
        /*000c*/ 	.word	0xfffffffe
	.align		4
        /*0010*/ 	.word	0x00000000
	.align		4
        /*0014*/ 	.word	0xfffffffd
	.align		4
        /*0018*/ 	.word	0x00000000
	.align		4
        /*001c*/ 	.word	0xfffffffc


//--------------------- .text._ZN8pygpukit3ops2nn22adaln_zero_bf16_kernelEPK13__nv_bfloat16S4_S4_S4_S4_PS2_iiif --------------------------
	.section	.text._ZN8pygpukit3ops2nn22adaln_zero_bf16_kernelEPK13__nv_bfloat16S4_S4_S4_S4_PS2_iiif,"ax",@progbits
	.align	128
        .global         _ZN8pygpukit3ops2nn22adaln_zero_bf16_kernelEPK13__nv_bfloat16S4_S4_S4_S4_PS2_iiif
        .type           _ZN8pygpukit3ops2nn22adaln_zero_bf16_kernelEPK13__nv_bfloat16S4_S4_S4_S4_PS2_iiif,@function
        .size           _ZN8pygpukit3ops2nn22adaln_zero_bf16_kernelEPK13__nv_bfloat16S4_S4_S4_S4_PS2_iiif,(.L_x_166 - _ZN8pygpukit3ops2nn22adaln_zero_bf16_kernelEPK13__nv_bfloat16S4_S4_S4_S4_PS2_iiif)
        .other          _ZN8pygpukit3ops2nn22adaln_zero_bf16_kernelEPK13__nv_bfloat16S4_S4_S4_S4_PS2_iiif,@"STO_CUDA_ENTRY STV_DEFAULT"
_ZN8pygpukit3ops2nn22adaln_zero_bf16_kernelEPK13__nv_bfloat16S4_S4_S4_S4_PS2_iiif:
.text._ZN8pygpukit3ops2nn22adaln_zero_bf16_kernelEPK13__nv_bfloat16S4_S4_S4_S4_PS2_iiif:
[----:B------:R-:W-:Y:S08]  /*0000*/  LDC R1, c[0x0][0x37c] ;  /* 0x0000df00ff017b82 */ /* 0x000ff00000000800 */
[----:B------:R-:W0:Y:S01]  /*0010*/  LDC R7, c[0x0][0x3b4] ;  /* 0x0000ed00ff077b82 */ /* 0x000e220000000800 */
[----:B------:R-:W1:Y:S01]  /*0020*/  S2R R8, SR_CTAID.X ;  /* 0x0000000000087919 */ /* 0x000e620000002500 */
[----:B------:R-:W2:Y:S01]  /*0030*/  LDCU UR4, c[0x0][0x3b0] ;  /* 0x00007600ff0477ac */ /* 0x000ea20008000800 */
[----:B0-----:R-:W-:-:S04]  /*0040*/  IABS R5, R7 ;  /* 0x0000000700057213 */ /* 0x001fc80000000000 */
[----:B------:R-:W0:Y:S08]  /*0050*/  I2F.RP R0, R5 ;  /* 0x0000000500007306 */ /* 0x000e300000209400 */
[----:B0-----:R-:W0:Y:S02]  /*0060*/  MUFU.RCP R0, R0 ;  /* 0x0000000000007308 */ /* 0x001e240000001000 */
[----:B0-----:R-:W-:-:S06]  /*0070*/  VIADD R2, R0, 0xffffffe ;  /* 0x0ffffffe00027836 */ /* 0x001fcc0000000000 */
[----:B------:R0:W3:Y:S02]  /*0080*/  F2I.FTZ.U32.TRUNC.NTZ R3, R2 ;  /* 0x0000000200037305 */ /* 0x0000e4000021f000 */
[----:B0-----:R-:W-:Y:S02]  /*0090*/  HFMA2 R2, -RZ, RZ, 0, 0 ;  /* 0x00000000ff027431 */ /* 0x001fe400000001ff */
[----:B---3--:R-:W-:-:S04]  /*00a0*/  IMAD.MOV R4, RZ, RZ, -R3 ;  /* 0x000000ffff047224 */ /* 0x008fc800078e0a03 */
[----:B------:R-:W-:Y:S01]  /*00b0*/  IMAD R9, R4, R5, RZ ;  /* 0x0000000504097224 */ /* 0x000fe200078e02ff */
[----:B-1----:R-:W-:-:S03]  /*00c0*/  IABS R4, R8 ;  /* 0x0000000800047213 */ /* 0x002fc60000000000 */
[----:B------:R-:W-:-:S06]  /*00d0*/  IMAD.HI.U32 R3, R3, R9, R2 ;  /* 0x0000000903037227 */ /* 0x000fcc00078e0002 */
[----:B------:R-:W-:-:S04]  /*00e0*/  IMAD.HI.U32 R6, R3, R4, RZ ;  /* 0x0000000403067227 */ /* 0x000fc800078e00ff */
[----:B------:R-:W-:-:S04]  /*00f0*/  IMAD.MOV R0, RZ, RZ, -R6 ;  /* 0x000000ffff007224 */ /* 0x000fc800078e0a06 */
[----:B------:R-:W-:-:S05]  /*0100*/  IMAD R0, R5, R0, R4 ;  /* 0x0000000005007224 */ /* 0x000fca00078e0204 */
[----:B------:R-:W-:-:S13]  /*0110*/  ISETP.GT.U32.AND P2, PT, R5, R0, PT ;  /* 0x000000000500720c */ /* 0x000fda0003f44070 */
[----:B------:R-:W-:Y:S01]  /*0120*/  @!P2 IMAD.IADD R0, R0, 0x1, -R5 ;  /* 0x000000010000a824 */ /* 0x000fe200078e0a05 */
[----:B------:R-:W-:Y:S02]  /*0130*/  @!P2 IADD3 R6, PT, PT, R6, 0x1, RZ ;  /* 0x000000010606a810 */ /* 0x000fe40007ffe0ff */
[----:B------:R-:W-:Y:S02]  /*0140*/  ISETP.NE.AND P2, PT, R7, RZ, PT ;  /* 0x000000ff0700720c */ /* 0x000fe40003f45270 */
[----:B------:R-:W-:Y:S02]  /*0150*/  ISETP.GE.U32.AND P0, PT, R0, R5, PT ;  /* 0x000000050000720c */ /* 0x000fe40003f06070 */
[----:B------:R-:W-:-:S04]  /*0160*/  LOP3.LUT R0, R8, R7, RZ, 0x3c, !PT ;  /* 0x0000000708007212 */ /* 0x000fc800078e3cff */
[----:B------:R-:W-:-:S07]  /*0170*/  ISETP.GE.AND P1, PT, R0, RZ, PT ;  /* 0x000000ff0000720c */ /* 0x000fce0003f26270 */
[----:B------:R-:W-:-:S06]  /*0180*/  @P0 VIADD R6, R6, 0x1 ;  /* 0x0000000106060836 */ /* 0x000fcc0000000000 */
[----:B------:R-:W-:Y:S01]  /*0190*/  @!P1 IMAD.MOV R6, RZ, RZ, -R6 ;  /* 0x000000ffff069224 */ /* 0x000fe200078e0a06 */
[----:B------:R-:W-:-:S04]  /*01a0*/  @!P2 LOP3.LUT R6, RZ, R7, RZ, 0x33, !PT ;  /* 0x00000007ff06a212 */ /* 0x000fc800078e33ff */
[----:B--2---:R-:W-:-:S13]  /*01b0*/  ISETP.GE.AND P0, PT, R6, UR4, PT ;  /* 0x0000000406007c0c */ /* 0x004fda000bf06270 */
[----:B------:R-:W-:Y:S05]  /*01c0*/  @P0 EXIT ;  /* 0x000000000000094d */ /* 0x000fea0003800000 */
[----:B------:R-:W0:Y:S01]  /*01d0*/  S2R R7, SR_TID.X ;  /* 0x0000000000077919 */ /* 0x000e220000002100 */
[----:B------:R-:W1:Y:S01]  /*01e0*/  LDCU UR8, c[0x0][0x3b8] ;  /* 0x00007700ff0877ac */ /* 0x000e620008000800 */
[----:B------:R-:W2:Y:S01]  /*01f0*/  LDC.64 R4, c[0x0][0x380] ;  /* 0x0000e000ff047b82 */ /* 0x000ea20000000a00 */
[----:B------:R-:W-:Y:S01]  /*0200*/  BSSY.RECONVERGENT B0, `(.L_x_0) ;  /* 0x0000011000007945 */ /* 0x000fe20003800200 */
[----:B------:R-:W-:Y:S01]  /*0210*/  MOV R0, RZ ;  /* 0x000000ff00007202 */ /* 0x000fe20000000f00 */
[----:B------:R-:W3:Y:S01]  /*0220*/  LDCU.64 UR6, c[0x0][0x358] ;  /* 0x00006b00ff0677ac */ /* 0x000ee20008000a00 */
[----:B-1----:R-:W-:-:S04]  /*0230*/  IMAD R2, R8, UR8, RZ ;  /* 0x0000000808027c24 */ /* 0x002fc8000f8e02ff */
[----:B--2---:R-:W-:Y:S01]  /*0240*/  IMAD.WIDE R4, R2, 0x2, R4 ;  /* 0x0000000202047825 */ /* 0x004fe200078e0204 */
[----:B0-----:R-:W-:-:S13]  /*0250*/  ISETP.GE.AND P0, PT, R7, UR8, PT ;  /* 0x0000000807007c0c */ /* 0x001fda000bf06270 */
[----:B---3--:R-:W-:Y:S05]  /*0260*/  @P0 BRA `(.L_x_1) ;  /* 0x0000000000280947 */ /* 0x008fea0003800000 */
[----:B------:R-:W0:Y:S01]  /*0270*/  LDC R10, c[0x0][0x360] ;  /* 0x0000d800ff0a7b82 */ /* 0x000e220000000800 */
[----:B------:R-:W-:Y:S02]  /*0280*/  IMAD.MOV.U32 R0, RZ, RZ, RZ ;  /* 0x000000ffff007224 */ /* 0x000fe400078e00ff */
[----:B------:R-:W-:-:S07]  /*0290*/  IMAD.MOV.U32 R3, RZ, RZ, R7 ;  /* 0x000000ffff037224 */ /* 0x000fce00078e0007 */
.L_x_2:
[----:B------:R-:W-:-:S06]  /*02a0*/  IMAD.WIDE R8, R3, 0x2, R4 ;  /* 0x0000000203087825 */ /* 0x000fcc00078e0204 */
[----:B------:R-:W2:Y:S01]  /*02b0*/  LDG.E.U16.CONSTANT R8, desc[UR6][R8.64] ;  /* 0x0000000608087981 */ /* 0x000ea2000c1e9500 */
[----:B0-----:R-:W-:-:S04]  /*02c0*/  IADD3 R3, PT, PT, R10, R3, RZ ;  /* 0x000000030a037210 */ /* 0x001fc80007ffe0ff */
[----:B------:R-:W-:Y:S01]  /*02d0*/  ISETP.GE.AND P0, PT, R3, UR8, PT ;  /* 0x0000000803007c0c */ /* 0x000fe2000bf06270 */
[----:B--2---:R-:W-:-:S04]  /*02e0*/  IMAD.U32 R11, R8, 0x10000, RZ ;  /* 0x00010000080b7824 */ /* 0x004fc800078e00ff */
[----:B------:R-:W-:-:S08]  /*02f0*/  FADD R0, R11, R0 ;  /* 0x000000000b007221 */ /* 0x000fd00000000000 */
[----:B------:R-:W-:Y:S05]  /*0300*/  @!P0 BRA `(.L_x_2) ;  /* 0xfffffffc00e48947 */ /* 0x000fea000383ffff */
.L_x_1:
[----:B------:R-:W-:Y:S05]  /*0310*/  BSYNC.RECONVERGENT B0 ;  /* 0x0000000000007941 */ /* 0x000fea0003800200 */
.L_x_0:
[----:B------:R-:W0:Y:S01]  /*0320*/  SHFL.DOWN PT, R3, R0, 0x10, 0x1f ;  /* 0x0a001f0000037f89 */ /* 0x000e2200000e0000 */
[----:B------:R-:W1:Y:S01]  /*0330*/  S2UR UR5, SR_CgaCtaId ;  /* 0x00000000000579c3 */ /* 0x000e620000008800 */
[----:B------:R-:W-:Y:S01]  /*0340*/  UMOV UR4, 0x400 ;  /* 0x0000040000047882 */ /* 0x000fe20000000000 */
[----:B------:R-:W-:Y:S01]  /*0350*/  ISETP.GT.U32.AND P1, PT, R7, 0x1f, PT ;  /* 0x0000001f0700780c */ /* 0x000fe20003f24070 */
[----:B------:R-:W-:Y:S02]  /*0360*/  IMAD R6, R6, UR8, RZ ;  /* 0x0000000806067c24 */ /* 0x000fe4000f8e02ff */
[----:B0-----:R-:W-:Y:S01]  /*0370*/  FADD R3, R3, R0 ;  /* 0x0000000003037221 */ /* 0x001fe20000000000 */
[----:B-1----:R-:W-:Y:S01]  /*0380*/  ULEA UR4, UR5, UR4, 0x18 ;  /* 0x0000000405047291 */ /* 0x002fe2000f8ec0ff */
[----:B------:R-:W-:-:S03]  /*0390*/  SHF.R.U32.HI R0, RZ, 0x3, R7 ;  /* 0x00000003ff007819 */ /* 0x000fc60000011607 */
[----:B------:R-:W0:Y:S02]  /*03a0*/  SHFL.DOWN PT, R8, R3, 0x8, 0x1f ;  /* 0x09001f0003087f89 */ /* 0x000e2400000e0000 */
[----:B------:R-:W-:Y:S02]  /*03b0*/  IMAD.U32 R12, RZ, RZ, UR4 ;  /* 0x00000004ff0c7e24 */ /* 0x000fe4000f8e00ff */
[----:B0-----:R-:W-:Y:S01]  /*03c0*/  FADD R9, R3, R8 ;  /* 0x0000000803097221 */ /* 0x001fe20000000000 */
[----:B------:R-:W-:-:S04]  /*03d0*/  LOP3.LUT R3, R0, 0x7c, RZ, 0xc0, !PT ;  /* 0x0000007c00037812 */ /* 0x000fc800078ec0ff */
[----:B------:R-:W0:Y:S02]  /*03e0*/  SHFL.DOWN PT, R8, R9, 0x4, 0x1f ;  /* 0x08801f0009087f89 */ /* 0x000e2400000e0000 */
[----:B0-----:R-:W-:Y:S01]  /*03f0*/  FADD R10, R9, R8 ;  /* 0x00000008090a7221 */ /* 0x001fe20000000000 */
[----:B------:R-:W-:Y:S02]  /*0400*/  LOP3.LUT P0, R8, R7, 0x1f, RZ, 0xc0, !PT ;  /* 0x0000001f07087812 */ /* 0x000fe4000780c0ff */
[----:B------:R-:W-:Y:S02]  /*0410*/  IADD3 R9, PT, PT, R3, R12, RZ ;  /* 0x0000000c03097210 */ /* 0x000fe40007ffe0ff */
[----:B------:R-:W0:Y:S02]  /*0420*/  SHFL.DOWN PT, R11, R10, 0x2, 0x1f ;  /* 0x08401f000a0b7f89 */ /* 0x000e2400000e0000 */
[----:B0-----:R-:W-:Y:S01]  /*0430*/  FADD R11, R10, R11 ;  /* 0x0000000b0a0b7221 */ /* 0x001fe20000000000 */
[----:B------:R-:W-:-:S04]  /*0440*/  IMAD R10, R7, 0x4, R12 ;  /* 0x00000004070a7824 */ /* 0x000fc800078e020c */
[----:B------:R-:W0:Y:S02]  /*0450*/  SHFL.DOWN PT, R14, R11, 0x1, 0x1f ;  /* 0x08201f000b0e7f89 */ /* 0x000e2400000e0000 */
[----:B0-----:R-:W-:-:S05]  /*0460*/  FADD R14, R11, R14 ;  /* 0x0000000e0b0e7221 */ /* 0x001fca0000000000 */
[----:B------:R0:W-:Y:S01]  /*0470*/  @!P0 STS [R9], R14 ;  /* 0x0000000e09008388 */ /* 0x0001e20000000800 */
[----:B------:R-:W-:Y:S01]  /*0480*/  BAR.SYNC.DEFER_BLOCKING 0x0 ;  /* 0x0000000000007b1d */ /* 0x000fe20000010000 */
[----:B------:R-:W-:-:S05]  /*0490*/  PLOP3.LUT P0, PT, PT, PT, PT, 0x8, 0x80 ;  /* 0x000000000080781c */ /* 0x000fca0003f0e170 */
[----:B------:R-:W-:Y:S08]  /*04a0*/  @P1 BRA `(.L_x_3) ;  /* 0x0000000000a01947 */ /* 0x000ff00003800000 */
[----:B------:R-:W1:Y:S01]  /*04b0*/  LDCU UR4, c[0x0][0x360] ;  /* 0x00006c00ff0477ac */ /* 0x000e620008000800 */
[----:B------:R-:W-:Y:S01]  /*04c0*/  IMAD.MOV.U32 R0, RZ, RZ, RZ ;  /* 0x000000ffff007224 */ /* 0x000fe200078e00ff */
[----:B-1----:R-:W-:-:S04]  /*04d0*/  UIADD3 UR4, UPT, UPT, UR4, 0x1f, URZ ;  /* 0x0000001f04047890 */ /* 0x002fc8000fffe0ff */
[----:B------:R-:W-:-:S06]  /*04e0*/  USHF.R.U32.HI UR4, URZ, 0x5, UR4 ;  /* 0x00000005ff047899 */ /* 0x000fcc0008011604 */
[----:B------:R-:W-:Y:S01]  /*04f0*/  ISETP.GE.U32.AND P1, PT, R7, UR4, PT ;  /* 0x0000000407007c0c */ /* 0x000fe2000bf26070 */
[----:B------:R-:W-:-:S12]  /*0500*/  UMOV UR4, 0xffffffff ;  /* 0xffffffff00047882 */ /* 0x000fd80000000000 */
[----:B------:R1:W2:Y:S01]  /*0510*/  @!P1 LDS R0, [R10] ;  /* 0x000000000a009984 */ /* 0x0002a20000000800 */
[----:B------:R-:W-:Y:S05]  /*0520*/  BRA.DIV UR4, `(.L_x_4) ;  /* 0x0000000a04a07947 */ /* 0x000fea000b800000 */
[----:B--2---:R-:W2:Y:S02]  /*0530*/  SHFL.DOWN PT, R3, R0, 0x10, 0x1f ;  /* 0x0a001f0000037f89 */ /* 0x004ea400000e0000 */
[----:B--2---:R-:W-:-:S05]  /*0540*/  FADD R3, R3, R0 ;  /* 0x0000000003037221 */ /* 0x004fca0000000000 */
[----:B0-----:R-:W0:Y:S02]  /*0550*/  SHFL.DOWN PT, R14, R3, 0x8, 0x1f ;  /* 0x09001f00030e7f89 */ /* 0x001e2400000e0000 */
[----:B0-----:R-:W-:-:S05]  /*0560*/  FADD R14, R3, R14 ;  /* 0x0000000e030e7221 */ /* 0x001fca0000000000 */
[----:B------:R-:W0:Y:S02]  /*0570*/  SHFL.DOWN PT, R11, R14, 0x4, 0x1f ;  /* 0x08801f000e0b7f89 */ /* 0x000e2400000e0000 */
[----:B0-----:R-:W-:-:S05]  /*0580*/  FADD R11, R14, R11 ;  /* 0x0000000b0e0b7221 */ /* 0x001fca0000000000 */
[----:B------:R-:W0:Y:S02]  /*0590*/  SHFL.DOWN PT, R16, R11, 0x2, 0x1f ;  /* 0x08401f000b107f89 */ /* 0x000e2400000e0000 */
[----:B0-----:R-:W-:-:S05]  /*05a0*/  FADD R16, R11, R16 ;  /* 0x000000100b107221 */ /* 0x001fca0000000000 */
[----:B------:R0:W2:Y:S02]  /*05b0*/  SHFL.DOWN PT, R13, R16, 0x1, 0x1f ;  /* 0x08201f00100d7f89 */ /* 0x0000a400000e0000 */
.L_x_23:
[----:B------:R-:W-:Y:S01]  /*05c0*/  ISETP.NE.AND P1, PT, R7, RZ, PT ;  /* 0x000000ff0700720c */ /* 0x000fe20003f25270 */
[----:B--2---:R-:W-:-:S12]  /*05d0*/  FADD R0, R16, R13 ;  /* 0x0000000d10007221 */ /* 0x004fd80000000000 */
[----:B------:R-:W-:Y:S05]  /*05e0*/  @P1 BRA `(.L_x_3) ;  /* 0x0000000000501947 */ /* 0x000fea0003800000 */
[----:B------:R-:W-:Y:S01]  /*05f0*/  I2FP.F32.S32 R3, UR8 ;  /* 0x0000000800037c45 */ /* 0x000fe20008201400 */
[----:B------:R-:W-:Y:S03]  /*0600*/  BSSY.RECONVERGENT B0, `(.L_x_5) ;  /* 0x000000c000007945 */ /* 0x000fe60003800200 */
[----:B------:R-:W2:Y:S08]  /*0610*/  MUFU.RCP R12, R3 ;  /* 0x00000003000c7308 */ /* 0x000eb00000001000 */
[----:B------:R-:W3:Y:S01]  /*0620*/  FCHK P0, R0, R3 ;  /* 0x0000000300007302 */ /* 0x000ee20000000000 */
[----:B--2---:R-:W-:-:S04]  /*0630*/  FFMA R11, -R3, R12, 1 ;  /* 0x3f800000030b7423 */ /* 0x004fc8000000010c */
[----:B------:R-:W-:-:S04]  /*0640*/  FFMA R11, R12, R11, R12 ;  /* 0x0000000b0c0b7223 */ /* 0x000fc8000000000c */
[----:B------:R-:W-:-:S04]  /*0650*/  FFMA R12, R0, R11, RZ ;  /* 0x0000000b000c7223 */ /* 0x000fc800000000ff */
[----:B------:R-:W-:-:S04]  /*0660*/  FFMA R13, -R3, R12, R0 ;  /* 0x0000000c030d7223 */ /* 0x000fc80000000100 */
[----:B------:R-:W-:Y:S01]  /*0670*/  FFMA R11, R11, R13, R12 ;  /* 0x0000000d0b0b7223 */ /* 0x000fe2000000000c */
[----:B---3--:R-:W-:Y:S06]  /*0680*/  @!P0 BRA `(.L_x_6) ;  /* 0x00000000000c8947 */ /* 0x008fec0003800000 */
[----:B------:R-:W-:-:S07]  /*0690*/  MOV R12, 0x6b0 ;  /* 0x000006b0000c7802 */ /* 0x000fce0000000f00 */
[----:B01----:R-:W-:Y:S05]  /*06a0*/  CALL.REL.NOINC `($__internal_0_$__cuda_sm3x_div_rn_noftz_f32_slowpath) ;  /* 0x0000000c00647944 */ /* 0x003fea0003c00000 */
[----:B------:R-:W-:-:S07]  /*06b0*/  MOV R11, R0 ;  /* 0x00000000000b7202 */ /* 0x000fce0000000f00 */
.L_x_6:
[----:B------:R-:W-:Y:S05]  /*06c0*/  BSYNC.RECONVERGENT B0 ;  /* 0x0000000000007941 */ /* 0x000fea0003800200 */
.L_x_5:
[----:B------:R-:W2:Y:S01]  /*06d0*/  S2UR UR5, SR_CgaCtaId ;  /* 0x00000000000579c3 */ /* 0x000ea20000008800 */
[----:B------:R-:W-:Y:S01]  /*06e0*/  UMOV UR4, 0x400 ;  /* 0x0000040000047882 */ /* 0x000fe20000000000 */
[----:B------:R-:W-:Y:S01]  /*06f0*/  PLOP3.LUT P0, PT, PT, PT, PT, 0x80, 0x8 ;  /* 0x000000000008781c */ /* 0x000fe20003f0f070 */
[----:B--2---:R-:W-:-:S06]  /*0700*/  ULEA UR4, UR5, UR4, 0x18 ;  /* 0x0000000405047291 */ /* 0x004fcc000f8ec0ff */
[----:B------:R-:W-:-:S05]  /*0710*/  IMAD.U32 R12, RZ, RZ, UR4 ;  /* 0x00000004ff0c7e24 */ /* 0x000fca000f8e00ff */
[----:B------:R2:W-:Y:S02]  /*0720*/  STS [R12+0x80], R11 ;  /* 0x0000800b0c007388 */ /* 0x0005e40000000800 */
.L_x_3:
[----:B------:R-:W3:Y:S01]  /*0730*/  LDC R0, c[0x0][0x3b8] ;  /* 0x0000ee00ff007b82 */ /* 0x000ee20000000800 */
[----:B------:R-:W-:Y:S05]  /*0740*/  WARPSYNC.ALL ;  /* 0x0000000000007948 */ /* 0x000fea0003800000 */
[----:B------:R-:W-:Y:S01]  /*0750*/  BSSY.RECONVERGENT B0, `(.L_x_7) ;  /* 0x0000011000007945 */ /* 0x000fe20003800200 */
[----:B------:R-:W-:Y:S01]  /*0760*/  IMAD.MOV.U32 R3, RZ, RZ, RZ ;  /* 0x000000ffff037224 */ /* 0x000fe200078e00ff */
[----:B------:R-:W-:Y:S01]  /*0770*/  BAR.SYNC.DEFER_BLOCKING 0x0 ;  /* 0x0000000000007b1d */ /* 0x000fe20000010000 */
[----:B---3--:R-:W-:-:S13]  /*0780*/  ISETP.GE.AND P1, PT, R7, R0, PT ;  /* 0x000000000700720c */ /* 0x008fda0003f26270 */
[----:B------:R-:W-:Y:S05]  /*0790*/  @P1 BRA `(.L_x_8) ;  /* 0x0000000000301947 */ /* 0x000fea0003800000 */
[----:B--2---:R2:W3:Y:S01]  /*07a0*/  LDS R11, [R12+0x80] ;  /* 0x000080000c0b7984 */ /* 0x0044e20000000800 */
[----:B------:R-:W4:Y:S01]  /*07b0*/  LDC R18, c[0x0][0x360] ;  /* 0x0000d800ff127b82 */ /* 0x000f220000000800 */
[----:B------:R-:W-:Y:S02]  /*07c0*/  HFMA2 R3, -RZ, RZ, 0, 0 ;  /* 0x00000000ff037431 */ /* 0x000fe400000001ff */
[----:B------:R-:W-:-:S07]  /*07d0*/  IMAD.MOV.U32 R13, RZ, RZ, R7 ;  /* 0x000000ffff0d7224 */ /* 0x000fce00078e0007 */
.L_x_9:
[----:B0-----:R-:W-:-:S06]  /*07e0*/  IMAD.WIDE R14, R13, 0x2, R4 ;  /* 0x000000020d0e7825 */ /* 0x001fcc00078e0204 */
[----:B------:R-:W5:Y:S01]  /*07f0*/  LDG.E.U16.CONSTANT R14, desc[UR6][R14.64] ;  /* 0x000000060e0e7981 */ /* 0x000f62000c1e9500 */
[----:B----4-:R-:W-:-:S05]  /*0800*/  IMAD.IADD R13, R18, 0x1, R13 ;  /* 0x00000001120d7824 */ /* 0x010fca00078e020d */
[----:B------:R-:W-:Y:S02]  /*0810*/  ISETP.GE.AND P1, PT, R13, R0, PT ;  /* 0x000000000d00720c */ /* 0x000fe40003f26270 */
[----:B-----5:R-:W-:-:S05]  /*0820*/  SHF.L.U32 R16, R14, 0x10, RZ ;  /* 0x000000100e107819 */ /* 0x020fca00000006ff */
[----:B---3--:R-:W-:-:S04]  /*0830*/  FADD R16, -R11, R16 ;  /* 0x000000100b107221 */ /* 0x008fc80000000100 */
[----:B------:R-:W-:Y:S02]  /*0840*/  FFMA R3, R16, R16, R3 ;  /* 0x0000001010037223 */ /* 0x000fe40000000003 */
[----:B------:R-:W-:Y:S05]  /*0850*/  @!P1 BRA `(.L_x_9) ;  /* 0xfffffffc00e09947 */ /* 0x000fea000383ffff */
.L_x_8:
[----:B------:R-:W-:Y:S05]  /*0860*/  BSYNC.RECONVERGENT B0 ;  /* 0x0000000000007941 */ /* 0x000fea0003800200 */
.L_x_7:
[----:B0-----:R-:W0:Y:S01]  /*0870*/  SHFL.DOWN PT, R14, R3, 0x10, 0x1f ;  /* 0x0a001f00030e7f89 */ /* 0x001e2200000e0000 */
[----:B------:R-:W-:Y:S01]  /*0880*/  ISETP.NE.AND P1, PT, R8, RZ, PT ;  /* 0x000000ff0800720c */ /* 0x000fe20003f25270 */
[----:B------:R-:W-:Y:S01]  /*0890*/  BSSY B0, `(.L_x_10) ;  /* 0x0000020000007945 */ /* 0x000fe20003800000 */
[----:B0-----:R-:W-:-:S05]  /*08a0*/  FADD R14, R14, R3 ;  /* 0x000000030e0e7221 */ /* 0x001fca0000000000 */
[----:B--2---:R-:W0:Y:S02]  /*08b0*/  SHFL.DOWN PT, R11, R14, 0x8, 0x1f ;  /* 0x09001f000e0b7f89 */ /* 0x004e2400000e0000 */
[----:B0-----:R-:W-:-:S05]  /*08c0*/  FADD R11, R14, R11 ;  /* 0x0000000b0e0b7221 */ /* 0x001fca0000000000 */
[----:B------:R-:W0:Y:S02]  /*08d0*/  SHFL.DOWN PT, R16, R11, 0x4, 0x1f ;  /* 0x08801f000b107f89 */ /* 0x000e2400000e0000 */
[----:B0-----:R-:W-:-:S05]  /*08e0*/  FADD R16, R11, R16 ;  /* 0x000000100b107221 */ /* 0x001fca0000000000 */
[----:B------:R-:W0:Y:S02]  /*08f0*/  SHFL.DOWN PT, R13, R16, 0x2, 0x1f ;  /* 0x08401f00100d7f89 */ /* 0x000e2400000e0000 */
[----:B0-----:R-:W-:-:S05]  /*0900*/  FADD R13, R16, R13 ;  /* 0x0000000d100d7221 */ /* 0x001fca0000000000 */
[----:B------:R-:W0:Y:S02]  /*0910*/  SHFL.DOWN PT, R18, R13, 0x1, 0x1f ;  /* 0x08201f000d127f89 */ /* 0x000e2400000e0000 */
[----:B0-----:R-:W-:-:S05]  /*0920*/  FADD R18, R13, R18 ;  /* 0x000000120d127221 */ /* 0x001fca0000000000 */
[----:B------:R0:W-:Y:S01]  /*0930*/  @!P1 STS [R9], R18 ;  /* 0x0000001209009388 */ /* 0x0001e20000000800 */
[----:B------:R-:W-:Y:S01]  /*0940*/  BAR.SYNC.DEFER_BLOCKING 0x0 ;  /* 0x0000000000007b1d */ /* 0x000fe20000010000 */
[----:B------:R-:W-:-:S13]  /*0950*/  ISETP.GT.U32.AND P1, PT, R7, 0x1f, PT ;  /* 0x0000001f0700780c */ /* 0x000fda0003f24070 */
[----:B0-----:R-:W-:Y:S05]  /*0960*/  @P1 BRA `(.L_x_11) ;  /* 0x0000000000481947 */ /* 0x001fea0003800000 */
[----:B------:R-:W0:Y:S01]  /*0970*/  LDCU UR4, c[0x0][0x360] ;  /* 0x00006c00ff0477ac */ /* 0x000e220008000800 */
[----:B------:R-:W-:Y:S01]  /*0980*/  IMAD.MOV.U32 R3, RZ, RZ, RZ ;  /* 0x000000ffff037224 */ /* 0x000fe200078e00ff */
[----:B0-----:R-:W-:-:S04]  /*0990*/  UIADD3 UR4, UPT, UPT, UR4, 0x1f, URZ ;  /* 0x0000001f04047890 */ /* 0x001fc8000fffe0ff */
[----:B------:R-:W-:-:S06]  /*09a0*/  USHF.R.U32.HI UR4, URZ, 0x5, UR4 ;  /* 0x00000005ff047899 */ /* 0x000fcc0008011604 */
[----:B------:R-:W-:Y:S01]  /*09b0*/  ISETP.GE.U32.AND P1, PT, R7, UR4, PT ;  /* 0x0000000407007c0c */ /* 0x000fe2000bf26070 */
[----:B------:R-:W-:-:S12]  /*09c0*/  UMOV UR4, 0xffffffff ;  /* 0xffffffff00047882 */ /* 0x000fd80000000000 */
[----:B------:R0:W2:Y:S01]  /*09d0*/  @!P1 LDS R3, [R10] ;  /* 0x000000000a039984 */ /* 0x0000a20000000800 */
[----:B------:R-:W-:Y:S05]  /*09e0*/  BRA.DIV UR4, `(.L_x_12) ;  /* 0x0000000a04007947 */ /* 0x000fea000b800000 */
[----:B--2---:R-:W2:Y:S02]  /*09f0*/  SHFL.DOWN PT, R8, R3, 0x10, 0x1f ;  /* 0x0a001f0003087f89 */ /* 0x004ea400000e0000 */
[----:B--2---:R-:W-:-:S05]  /*0a00*/  FADD R8, R8, R3 ;  /* 0x0000000308087221 */ /* 0x004fca0000000000 */
[----:B------:R-:W2:Y:S02]  /*0a10*/  SHFL.DOWN PT, R9, R8, 0x8, 0x1f ;  /* 0x09001f0008097f89 */ /* 0x000ea400000e0000 */
[----:B--2---:R-:W-:-:S05]  /*0a20*/  FADD R9, R8, R9 ;  /* 0x0000000908097221 */ /* 0x004fca0000000000 */
[----:B01----:R-:W0:Y:S02]  /*0a30*/  SHFL.DOWN PT, R10, R9, 0x4, 0x1f ;  /* 0x08801f00090a7f89 */ /* 0x003e2400000e0000 */
[----:B0-----:R-:W-:-:S05]  /*0a40*/  FADD R10, R9, R10 ;  /* 0x0000000a090a7221 */ /* 0x001fca0000000000 */
[----:B------:R-:W0:Y:S02]  /*0a50*/  SHFL.DOWN PT, R11, R10, 0x2, 0x1f ;  /* 0x08401f000a0b7f89 */ /* 0x000e2400000e0000 */
[----:B0-----:R-:W-:-:S05]  /*0a60*/  FADD R11, R10, R11 ;  /* 0x0000000b0a0b7221 */ /* 0x001fca0000000000 */
[----:B------:R0:W1:Y:S02]  /*0a70*/  SHFL.DOWN PT, R18, R11, 0x1, 0x1f ;  /* 0x08201f000b127f89 */ /* 0x00006400000e0000 */
.L_x_29:
[----:B-1----:R-:W-:-:S07]  /*0a80*/  FADD R18, R11, R18 ;  /* 0x000000120b127221 */ /* 0x002fce0000000000 */
.L_x_11:
[----:B------:R-:W-:Y:S05]  /*0a90*/  BSYNC B0 ;  /* 0x0000000000007941 */ /* 0x000fea0003800000 */
.L_x_10:
[----:B------:R-:W-:Y:S05]  /*0aa0*/  @!P0 BRA `(.L_x_13) ;  /* 0x0000000000688947 */ /* 0x000fea0003800000 */
[----:B------:R-:W-:Y:S01]  /*0ab0*/  I2FP.F32.S32 R9, R0 ;  /* 0x0000000000097245 */ /* 0x000fe20000201400 */
        /* <DEDUP_REMOVED lines=9> */
[----:B------:R-:W-:Y:S01]  /*0b50*/  IMAD.MOV.U32 R0, RZ, RZ, R18 ;  /* 0x000000ffff007224 */ /* 0x000fe200078e0012 */
[----:B------:R-:W-:Y:S02]  /*0b60*/  MOV R3, R9 ;  /* 0x0000000900037202 */ /* 0x000fe40000000f00 */
[----:B------:R-:W-:-:S07]  /*0b70*/  MOV R12, 0xb90 ;  /* 0x00000b90000c7802 */ /* 0x000fce0000000f00 */
[----:B01----:R-:W-:Y:S05]  /*0b80*/  CALL.REL.NOINC `($__internal_0_$__cuda_sm3x_div_rn_noftz_f32_slowpath) ;  /* 0x00000008002c7944 */ /* 0x003fea0003c00000 */
.L_x_15:
[----:B------:R-:W-:Y:S05]  /*0b90*/  BSYNC.RECONVERGENT B0 ;  /* 0x0000000000007941 */ /* 0x000fea0003800200 */
.L_x_14:
[----:B------:R-:W2:Y:S01]  /*0ba0*/  LDCU UR4, c[0x0][0x3bc] ;  /* 0x00007780ff0477ac */ /* 0x000ea20008000800 */
[----:B------:R-:W3:Y:S01]  /*0bb0*/  S2UR UR5, SR_CgaCtaId ;  /* 0x00000000000579c3 */ /* 0x000ee20000008800 */
[----:B--2---:R-:W-:Y:S01]  /*0bc0*/  FADD R0, R0, UR4 ;  /* 0x0000000400007e21 */ /* 0x004fe20008000000 */
[----:B------:R-:W-:-:S04]  /*0bd0*/  UMOV UR4, 0x400 ;  /* 0x0000040000047882 */ /* 0x000fc80000000000 */
[----:B------:R-:W-:Y:S01]  /*0be0*/  FSETP.GEU.AND P0, PT, |R0|, 1.175494350822287508e-38, PT ;  /* 0x008000000000780b */ /* 0x000fe20003f0e200 */
[----:B---3--:R-:W-:-:S06]  /*0bf0*/  ULEA UR4, UR5, UR4, 0x18 ;  /* 0x0000000405047291 */ /* 0x008fcc000f8ec0ff */
[----:B------:R-:W-:-:S06]  /*0c00*/  IMAD.U32 R12, RZ, RZ, UR4 ;  /* 0x00000004ff0c7e24 */ /* 0x000fcc000f8e00ff */
[----:B------:R-:W-:-:S04]  /*0c10*/  @!P0 FMUL R0, R0, 16777216 ;  /* 0x4b80000000008820 */ /* 0x000fc80000400000 */
[----:B------:R-:W2:Y:S02]  /*0c20*/  MUFU.RSQ R3, R0 ;  /* 0x0000000000037308 */ /* 0x000ea40000001400 */
[----:B--2---:R-:W-:-:S05]  /*0c30*/  @!P0 FMUL R3, R3, 4096 ;  /* 0x4580000003038820 */ /* 0x004fca0000400000 */
[----:B------:R2:W-:Y:S02]  /*0c40*/  STS [R12+0x84], R3 ;  /* 0x000084030c007388 */ /* 0x0005e40000000800 */
.L_x_13:
[----:B------:R-:W3:Y:S01]  /*0c50*/  LDC R0, c[0x0][0x3b8] ;  /* 0x0000ee00ff007b82 */ /* 0x000ee20000000800 */
[----:B------:R-:W-:Y:S07]  /*0c60*/  WARPSYNC.ALL ;  /* 0x0000000000007948 */ /* 0x000fee0003800000 */
[----:B------:R-:W-:Y:S01]  /*0c70*/  BAR.SYNC.DEFER_BLOCKING 0x0 ;  /* 0x0000000000007b1d */ /* 0x000fe20000010000 */
[----:B---3--:R-:W-:-:S13]  /*0c80*/  ISETP.GE.AND P0, PT, R7, R0, PT ;  /* 0x000000000700720c */ /* 0x008fda0003f06270 */
[----:B------:R-:W-:Y:S05]  /*0c90*/  @P0 EXIT ;  /* 0x000000000000094d */ /* 0x000fea0003800000 */
[----:B------:R3:W4:Y:S01]  /*0ca0*/  LDS.64 R8, [R12+0x80] ;  /* 0x000080000c087984 */ /* 0x0007220000000a00 */
[----:B------:R-:W-:Y:S01]  /*0cb0*/  BSSY.RECONVERGENT B0, `(.L_x_16) ;  /* 0x000002e000007945 */ /* 0x000fe20003800200 */
[----:B--2---:R-:W-:Y:S01]  /*0cc0*/  SHF.R.S32.HI R3, RZ, 0x1f, R6 ;  /* 0x0000001fff037819 */ /* 0x004fe20000011406 */
[----:B------:R-:W2:Y:S01]  /*0cd0*/  LDCU UR4, c[0x0][0x360] ;  /* 0x00006c00ff0477ac */ /* 0x000ea20008000800 */
[----:B------:R-:W0:Y:S01]  /*0ce0*/  LDCU.64 UR8, c[0x0][0x388] ;  /* 0x00007100ff0877ac */ /* 0x000e220008000a00 */
[----:B------:R-:W0:Y:S01]  /*0cf0*/  LDCU.128 UR12, c[0x0][0x390] ;  /* 0x00007200ff0c77ac */ /* 0x000e220008000c00 */
[----:B------:R-:W0:Y:S03]  /*0d00*/  LDCU.128 UR16, c[0x0][0x3a0] ;  /* 0x00007400ff1077ac */ /* 0x000e260008000c00 */
.L_x_17:
[----:B-1----:R-:W-:Y:S01]  /*0d10*/  SHF.R.S32.HI R10, RZ, 0x1f, R7 ;  /* 0x0000001fff0a7819 */ /* 0x002fe20000011407 */
[----:B------:R-:W-:Y:S01]  /*0d20*/  IMAD.WIDE R20, R7, 0x2, R4 ;  /* 0x0000000207147825 */ /* 0x000fe200078e0204 */
[----:B------:R-:W-:-:S04]  /*0d30*/  IADD3 R22, P0, PT, R6, R7, RZ ;  /* 0x0000000706167210 */ /* 0x000fc80007f1e0ff */
[----:B---3--:R-:W-:Y:S01]  /*0d40*/  SHF.L.U32 R12, R22, 0x1, RZ ;  /* 0x00000001160c7819 */ /* 0x008fe200000006ff */
[----:B0-----:R-:W-:Y:S01]  /*0d50*/  IMAD.X R11, R3, 0x1, R10, P0 ;  /* 0x00000001030b7824 */ /* 0x001fe200000e060a */
[----:B------:R-:W-:Y:S01]  /*0d60*/  IADD3 R16, P0, PT, R2, R7, RZ ;  /* 0x0000000702107210 */ /* 0x000fe20007f1e0ff */
[----:B------:R-:W3:Y:S01]  /*0d70*/  LDG.E.U16.CONSTANT R20, desc[UR6][R20.64] ;  /* 0x0000000614147981 */ /* 0x000ee2000c1e9500 */
[----:B------:R-:W-:Y:S02]  /*0d80*/  IADD3 R18, P1, PT, R12, UR8, RZ ;  /* 0x000000080c127c10 */ /* 0x000fe4000ff3e0ff */
[----:B------:R-:W-:Y:S01]  /*0d90*/  SHF.L.U64.HI R22, R22, 0x1, R11 ;  /* 0x0000000116167819 */ /* 0x000fe2000001020b */
[----:B------:R-:W-:Y:S01]  /*0da0*/  IMAD.SHL.U32 R17, R16, 0x2, RZ ;  /* 0x0000000210117824 */ /* 0x000fe200078e00ff */
[----:B------:R-:W-:Y:S02]  /*0db0*/  LEA.HI.X.SX32 R11, R2, R10, 0x1, P0 ;  /* 0x0000000a020b7211 */ /* 0x000fe400000f0eff */
[----:B------:R-:W-:-:S02]  /*0dc0*/  IADD3.X R19, PT, PT, R22, UR9, RZ, P1, !PT ;  /* 0x0000000916137c10 */ /* 0x000fc40008ffe4ff */
[C---:B------:R-:W-:Y:S02]  /*0dd0*/  IADD3 R14, P0, PT, R12.reuse, UR12, RZ ;  /* 0x0000000c0c0e7c10 */ /* 0x040fe4000ff1e0ff */
[----:B------:R-:W-:Y:S01]  /*0de0*/  IADD3 R10, P1, PT, R12, UR14, RZ ;  /* 0x0000000e0c0a7c10 */ /* 0x000fe2000ff3e0ff */
[----:B------:R-:W5:Y:S01]  /*0df0*/  LDG.E.U16.CONSTANT R18, desc[UR6][R18.64] ;  /* 0x0000000612127981 */ /* 0x000f62000c1e9500 */
[----:B------:R-:W-:Y:S02]  /*0e00*/  SHF.L.U64.HI R16, R16, 0x1, R11 ;  /* 0x0000000110107819 */ /* 0x000fe4000001020b */
[----:B------:R-:W-:Y:S02]  /*0e10*/  IADD3 R12, P2, PT, R17, UR16, RZ ;  /* 0x00000010110c7c10 */ /* 0x000fe4000ff5e0ff */
[C---:B------:R-:W-:Y:S02]  /*0e20*/  IADD3.X R15, PT, PT, R22.reuse, UR13, RZ, P0, !PT ;  /* 0x0000000d160f7c10 */ /* 0x040fe400087fe4ff */
[----:B------:R-:W-:-:S02]  /*0e30*/  IADD3.X R11, PT, PT, R22, UR15, RZ, P1, !PT ;  /* 0x0000000f160b7c10 */ /* 0x000fc40008ffe4ff */
[----:B------:R-:W-:Y:S01]  /*0e40*/  IADD3.X R13, PT, PT, R16, UR17, RZ, P2, !PT ;  /* 0x00000011100d7c10 */ /* 0x000fe200097fe4ff */
[----:B------:R-:W5:Y:S04]  /*0e50*/  LDG.E.U16.CONSTANT R14, desc[UR6][R14.64] ;  /* 0x000000060e0e7981 */ /* 0x000f68000c1e9500 */
[----:B------:R-:W5:Y:S04]  /*0e60*/  LDG.E.U16.CONSTANT R10, desc[UR6][R10.64] ;  /* 0x000000060a0a7981 */ /* 0x000f68000c1e9500 */
[----:B------:R-:W5:Y:S01]  /*0e70*/  LDG.E.U16.CONSTANT R12, desc[UR6][R12.64] ;  /* 0x000000060c0c7981 */ /* 0x000f62000c1e9500 */
[----:B--2---:R-:W-:-:S02]  /*0e80*/  VIADD R7, R7, UR4 ;  /* 0x0000000407077c36 */ /* 0x004fc40008000000 */
[----:B---3--:R-:W-:-:S04]  /*0e90*/  IMAD.U32 R21, R20, 0x10000, RZ ;  /* 0x0001000014157824 */ /* 0x008fc800078e00ff */
[----:B----4-:R-:W-:Y:S01]  /*0ea0*/  FADD R20, -R8, R21 ;  /* 0x0000001508147221 */ /* 0x010fe20000000100 */
[----:B-----5:R-:W-:-:S03]  /*0eb0*/  SHF.L.U32 R21, R18, 0x10, RZ ;  /* 0x0000001012157819 */ /* 0x020fc600000006ff */
[----:B------:R-:W-:Y:S02]  /*0ec0*/  FMUL R20, R20, R9 ;  /* 0x0000000914147220 */ /* 0x000fe40000400000 */
[----:B------:R-:W-:Y:S01]  /*0ed0*/  FADD R21, R21, 1 ;  /* 0x3f80000015157421 */ /* 0x000fe20000000000 */
[----:B------:R-:W-:Y:S01]  /*0ee0*/  IMAD.U32 R23, R14, 0x10000, RZ ;  /* 0x000100000e177824 */ /* 0x000fe200078e00ff */
[----:B------:R-:W-:-:S03]  /*0ef0*/  SHF.L.U32 R18, R10, 0x10, RZ ;  /* 0x000000100a127819 */ /* 0x000fc600000006ff */
[----:B------:R-:W-:Y:S01]  /*0f00*/  FFMA R20, R20, R21, R23 ;  /* 0x0000001514147223 */ /* 0x000fe20000000017 */
[----:B------:R-:W-:Y:S01]  /*0f10*/  IMAD.U32 R19, R12, 0x10000, RZ ;  /* 0x000100000c137824 */ /* 0x000fe200078e00ff */
[----:B------:R-:W-:-:S03]  /*0f20*/  IADD3 R10, P0, PT, R17, UR18, RZ ;  /* 0x00000012110a7c10 */ /* 0x000fc6000ff1e0ff */
[----:B------:R-:W-:Y:S01]  /*0f30*/  FFMA R18, R18, R20, R19 ;  /* 0x0000001412127223 */ /* 0x000fe20000000013 */
[----:B------:R-:W-:-:S04]  /*0f40*/  IADD3.X R11, PT, PT, R16, UR19, RZ, P0, !PT ;  /* 0x00000013100b7c10 */ /* 0x000fc800087fe4ff */
[----:B------:R-:W-:-:S05]  /*0f50*/  F2FP.BF16.F32.PACK_AB R18, RZ, R18 ;  /* 0x00000012ff12723e */ /* 0x000fca00000010ff */
[----:B------:R0:W-:Y:S01]  /*0f60*/  STG.E.U16 desc[UR6][R10.64], R18 ;  /* 0x000000120a007986 */ /* 0x0001e2000c101506 */
[----:B------:R-:W-:-:S13]  /*0f70*/  ISETP.GE.AND P0, PT, R7, R0, PT ;  /* 0x000000000700720c */ /* 0x000fda0003f06270 */
[----:B0-----:R-:W-:Y:S05]  /*0f80*/  @!P0 BRA `(.L_x_17) ;  /* 0xfffffffc00608947 */ /* 0x001fea000383ffff */
[----:B------:R-:W-:Y:S05]  /*0f90*/  BSYNC.RECONVERGENT B0 ;  /* 0x0000000000007941 */ /* 0x000fea0003800200 */
.L_x_16:
[----:B------:R-:W-:Y:S05]  /*0fa0*/  EXIT ;  /* 0x000000000000794d */ /* 0x000fea0003800000 */
.L_x_4:
[----:B------:R-:W-:Y:S02]  /*0fb0*/  HFMA2 R17, -RZ, RZ, 0, 9.5367431640625e-07 ;  /* 0x00000010ff117431 */ /* 0x000fe400000001ff */
[----:B--2---:R-:W-:Y:S02]  /*0fc0*/  IMAD.MOV.U32 R20, RZ, RZ, R0 ;  /* 0x000000ffff147224 */ /* 0x004fe400078e0000 */
[----:B------:R-:W-:Y:S02]  /*0fd0*/  IMAD.MOV.U32 R22, RZ, RZ, 0x1f ;  /* 0x0000001fff167424 */ /* 0x000fe400078e00ff */
[----:B------:R-:W-:-:S07]  /*0fe0*/  IMAD.MOV.U32 R15, RZ, RZ, -0x1 ;  /* 0xffffffffff0f7424 */ /* 0x000fce00078e00ff */
[----:B01----:R-:W-:Y:S05]  /*0ff0*/  WARPSYNC.COLLECTIVE R15, `(.L_x_18) ;  /* 0x000000000f087348 */ /* 0x003fea0003c00000 */
[----:B------:R2:W3:Y:S02]  /*1000*/  SHFL.DOWN P1, R13, R20, R17, R22 ;  /* 0x08000011140d7389 */ /* 0x0004e40000020016 */
[----:B0123--:R-:W-:Y:S05]  /*1010*/  ENDCOLLECTIVE ;  /* 0x000000000000791b */ /* 0x00ffea0003800000 */
.L_x_18:
[----:B------:R-:W-:Y:S01]  /*1020*/  IMAD.MOV.U32 R17, RZ, RZ, 0x8 ;  /* 0x00000008ff117424 */ /* 0x000fe200078e00ff */
[----:B------:R-:W-:-:S05]  /*1030*/  MOV R3, R13 ;  /* 0x0000000d00037202 */ /* 0x000fca0000000f00 */
[----:B------:R-:W-:-:S04]  /*1040*/  FADD R3, R3, R0 ;  /* 0x0000000003037221 */ /* 0x000fc80000000000 */
[----:B------:R-:W-:-:S07]  /*1050*/  IMAD.MOV.U32 R20, RZ, RZ, R3 ;  /* 0x000000ffff147224 */ /* 0x000fce00078e0003 */
[----:B------:R-:W-:Y:S05]  /*1060*/  WARPSYNC.COLLECTIVE R15, `(.L_x_19) ;  /* 0x000000000f087348 */ /* 0x000fea0003c00000 */
[----:B------:R0:W1:Y:S02]  /*1070*/  SHFL.DOWN P1, R13, R20, R17, R22 ;  /* 0x08000011140d7389 */ /* 0x0000640000020016 */
[----:B01----:R-:W-:Y:S05]  /*1080*/  ENDCOLLECTIVE ;  /* 0x000000000000791b */ /* 0x003fea0003800000 */
.L_x_19:
[----:B------:R-:W-:Y:S01]  /*1090*/  IMAD.MOV.U32 R17, RZ, RZ, 0x4 ;  /* 0x00000004ff117424 */ /* 0x000fe200078e00ff */
[----:B------:R-:W-:-:S05]  /*10a0*/  MOV R14, R13 ;  /* 0x0000000d000e7202 */ /* 0x000fca0000000f00 */
[----:B------:R-:W-:-:S04]  /*10b0*/  FADD R14, R3, R14 ;  /* 0x0000000e030e7221 */ /* 0x000fc80000000000 */
[----:B------:R-:W-:-:S07]  /*10c0*/  IMAD.MOV.U32 R20, RZ, RZ, R14 ;  /* 0x000000ffff147224 */ /* 0x000fce00078e000e */
[----:B------:R-:W-:Y:S05]  /*10d0*/  WARPSYNC.COLLECTIVE R15, `(.L_x_20) ;  /* 0x000000000f087348 */ /* 0x000fea0003c00000 */
[----:B------:R0:W1:Y:S02]  /*10e0*/  SHFL.DOWN P1, R13, R20, R17, R22 ;  /* 0x08000011140d7389 */ /* 0x0000640000020016 */
[----:B01----:R-:W-:Y:S05]  /*10f0*/  ENDCOLLECTIVE ;  /* 0x000000000000791b */ /* 0x003fea0003800000 */
.L_x_20:
[----:B------:R-:W-:Y:S01]  /*1100*/  IMAD.MOV.U32 R17, RZ, RZ, 0x2 ;  /* 0x00000002ff117424 */ /* 0x000fe200078e00ff */
[----:B------:R-:W-:-:S05]  /*1110*/  MOV R11, R13 ;  /* 0x0000000d000b7202 */ /* 0x000fca0000000f00 */
[----:B------:R-:W-:-:S04]  /*1120*/  FADD R11, R14, R11 ;  /* 0x0000000b0e0b7221 */ /* 0x000fc80000000000 */
[----:B------:R-:W-:-:S07]  /*1130*/  IMAD.MOV.U32 R20, RZ, RZ, R11 ;  /* 0x000000ffff147224 */ /* 0x000fce00078e000b */
[----:B------:R-:W-:Y:S05]  /*1140*/  WARPSYNC.COLLECTIVE R15, `(.L_x_21) ;  /* 0x000000000f087348 */ /* 0x000fea0003c00000 */
[----:B------:R0:W1:Y:S02]  /*1150*/  SHFL.DOWN P1, R13, R20, R17, R22 ;  /* 0x08000011140d7389 */ /* 0x0000640000020016 */
[----:B01----:R-:W-:Y:S05]  /*1160*/  ENDCOLLECTIVE ;  /* 0x000000000000791b */ /* 0x003fea0003800000 */
.L_x_21:
[----:B------:R-:W-:Y:S01]  /*1170*/  IMAD.MOV.U32 R17, RZ, RZ, 0x1 ;  /* 0x00000001ff117424 */ /* 0x000fe200078e00ff */
[----:B------:R-:W-:-:S05]  /*1180*/  MOV R16, R13 ;  /* 0x0000000d00107202 */ /* 0x000fca0000000f00 */
[----:B------:R-:W-:-:S04]  /*1190*/  FADD R16, R11, R16 ;  /* 0x000000100b107221 */ /* 0x000fc80000000000 */
[----:B------:R-:W-:-:S07]  /*11a0*/  IMAD.MOV.U32 R20, RZ, RZ, R16 ;  /* 0x000000ffff147224 */ /* 0x000fce00078e0010 */
[----:B------:R-:W-:Y:S05]  /*11b0*/  WARPSYNC.COLLECTIVE R15, `(.L_x_22) ;  /* 0x000000000f087348 */ /* 0x000fea0003c00000 */
[----:B------:R0:W1:Y:S02]  /*11c0*/  SHFL.DOWN P1, R13, R20, R17, R22 ;  /* 0x08000011140d7389 */ /* 0x0000640000020016 */
[----:B01----:R-:W-:Y:S05]  /*11d0*/  ENDCOLLECTIVE ;  /* 0x000000000000791b */ /* 0x003fea0003800000 */
.L_x_22:
[----:B------:R-:W-:Y:S05]  /*11e0*/  BRA `(.L_x_23) ;  /* 0xfffffff000f47947 */ /* 0x000fea000383ffff */
.L_x_12:
[----:B--2---:R-:W-:Y:S01]  /*11f0*/  MOV R20, R3 ;  /* 0x0000000300147202 */ /* 0x004fe20000000f00 */
[----:B------:R-:W-:Y:S01]  /*1200*/  IMAD.MOV.U32 R17, RZ, RZ, 0x10 ;  /* 0x00000010ff117424 */ /* 0x000fe200078e00ff */
[----:B------:R-:W-:Y:S01]  /*1210*/  MOV R15, 0xffffffff ;  /* 0xffffffff000f7802 */ /* 0x000fe20000000f00 */
[----:B------:R-:W-:-:S07]  /*1220*/  IMAD.MOV.U32 R22, RZ, RZ, 0x1f ;  /* 0x0000001fff167424 */ /* 0x000fce00078e00ff */
[----:B01----:R-:W-:Y:S05]  /*1230*/  WARPSYNC.COLLECTIVE R15, `(.L_x_24) ;  /* 0x000000000f087348 */ /* 0x003fea0003c00000 */
[----:B------:R2:W3:Y:S02]  /*1240*/  SHFL.DOWN P1, R13, R20, R17, R22 ;  /* 0x08000011140d7389 */ /* 0x0004e40000020016 */
[----:B0123--:R-:W-:Y:S05]  /*1250*/  ENDCOLLECTIVE ;  /* 0x000000000000791b */ /* 0x00ffea0003800000 */
.L_x_24:
[----:B------:R-:W-:Y:S02]  /*1260*/  HFMA2 R17, -RZ, RZ, 0, 4.76837158203125e-07 ;  /* 0x00000008ff117431 */ /* 0x000fe400000001ff */
[----:B------:R-:W-:-:S04]  /*1270*/  IMAD.MOV.U32 R8, RZ, RZ, R13 ;  /* 0x000000ffff087224 */ /* 0x000fc800078e000d */
[----:B------:R-:W-:-:S04]  /*1280*/  FADD R8, R8, R3 ;  /* 0x0000000308087221 */ /* 0x000fc80000000000 */
[----:B------:R-:W-:-:S07]  /*1290*/  IMAD.MOV.U32 R20, RZ, RZ, R8 ;  /* 0x000000ffff147224 */ /* 0x000fce00078e0008 */
[----:B------:R-:W-:Y:S05]  /*12a0*/  WARPSYNC.COLLECTIVE R15, `(.L_x_25) ;  /* 0x000000000f087348 */ /* 0x000fea0003c00000 */
[----:B------:R0:W1:Y:S02]  /*12b0*/  SHFL.DOWN P1, R13, R20, R17, R22 ;  /* 0x08000011140d7389 */ /* 0x0000640000020016 */
[----:B01----:R-:W-:Y:S05]  /*12c0*/  ENDCOLLECTIVE ;  /* 0x000000000000791b */ /* 0x003fea0003800000 */
.L_x_25:
[----:B------:R-:W-:Y:S02]  /*12d0*/  IMAD.MOV.U32 R17, RZ, RZ, 0x4 ;  /* 0x00000004ff117424 */ /* 0x000fe400078e00ff */
[----:B------:R-:W-:-:S04]  /*12e0*/  IMAD.MOV.U32 R9, RZ, RZ, R13 ;  /* 0x000000ffff097224 */ /* 0x000fc800078e000d */
[----:B------:R-:W-:-:S05]  /*12f0*/  FADD R9, R8, R9 ;  /* 0x0000000908097221 */ /* 0x000fca0000000000 */
[----:B------:R-:W-:-:S07]  /*1300*/  MOV R20, R9 ;  /* 0x0000000900147202 */ /* 0x000fce0000000f00 */
[----:B------:R-:W-:Y:S05]  /*1310*/  WARPSYNC.COLLECTIVE R15, `(.L_x_26) ;  /* 0x000000000f087348 */ /* 0x000fea0003c00000 */
[----:B------:R0:W1:Y:S02]  /*1320*/  SHFL.DOWN P1, R13, R20, R17, R22 ;  /* 0x08000011140d7389 */ /* 0x0000640000020016 */
[----:B01----:R-:W-:Y:S05]  /*1330*/  ENDCOLLECTIVE ;  /* 0x000000000000791b */ /* 0x003fea0003800000 */
.L_x_26:
[----:B------:R-:W-:Y:S01]  /*1340*/  HFMA2 R17, -RZ, RZ, 0, 1.1920928955078125e-07 ;  /* 0x00000002ff117431 */ /* 0x000fe200000001ff */
[----:B------:R-:W-:-:S05]  /*1350*/  MOV R10, R13 ;  /* 0x0000000d000a7202 */ /* 0x000fca0000000f00 */
[----:B------:R-:W-:-:S04]  /*1360*/  FADD R10, R9, R10 ;  /* 0x0000000a090a7221 */ /* 0x000fc80000000000 */
[----:B------:R-:W-:-:S07]  /*1370*/  IMAD.MOV.U32 R20, RZ, RZ, R10 ;  /* 0x000000ffff147224 */ /* 0x000fce00078e000a */
[----:B------:R-:W-:Y:S05]  /*1380*/  WARPSYNC.COLLECTIVE R15, `(.L_x_27) ;  /* 0x000000000f087348 */ /* 0x000fea0003c00000 */
[----:B------:R0:W1:Y:S02]  /*1390*/  SHFL.DOWN P1, R13, R20, R17, R22 ;  /* 0x08000011140d7389 */ /* 0x0000640000020016 */
[----:B01----:R-:W-:Y:S05]  /*13a0*/  ENDCOLLECTIVE ;  /* 0x000000000000791b */ /* 0x003fea0003800000 */
.L_x_27:
[----:B------:R-:W-:Y:S02]  /*13b0*/  IMAD.MOV.U32 R17, RZ, RZ, 0x1 ;  /* 0x00000001ff117424 */ /* 0x000fe400078e00ff */
[----:B------:R-:W-:-:S04]  /*13c0*/  IMAD.MOV.U32 R11, RZ, RZ, R13 ;  /* 0x000000ffff0b7224 */ /* 0x000fc800078e000d */
[----:B------:R-:W-:-:S05]  /*13d0*/  FADD R11, R10, R11 ;  /* 0x0000000b0a0b7221 */ /* 0x000fca0000000000 */
[----:B------:R-:W-:-:S07]  /*13e0*/  MOV R20, R11 ;  /* 0x0000000b00147202 */ /* 0x000fce0000000f00 */
[----:B------:R-:W-:Y:S05]  /*13f0*/  WARPSYNC.COLLECTIVE R15, `(.L_x_28) ;  /* 0x000000000f087348 */ /* 0x000fea0003c00000 */
[----:B------:R0:W1:Y:S02]  /*1400*/  SHFL.DOWN P1, R13, R20, R17, R22 ;  /* 0x08000011140d7389 */ /* 0x0000640000020016 */
[----:B01----:R-:W-:Y:S05]  /*1410*/  ENDCOLLECTIVE ;  /* 0x000000000000791b */ /* 0x003fea0003800000 */
.L_x_28:
[----:B------:R-:W-:Y:S01]  /*1420*/  MOV R18, R13 ;  /* 0x0000000d00127202 */ /* 0x000fe20000000f00 */
[----:B------:R-:W-:Y:S06]  /*1430*/  BRA `(.L_x_29) ;  /* 0xfffffff400907947 */ /* 0x000fec000383ffff */
        .weak           $__internal_0_$__cuda_sm3x_div_rn_noftz_f32_slowpath
        .type           $__internal_0_$__cuda_sm3x_div_rn_noftz_f32_slowpath,@function
        .size           $__internal_0_$__cuda_sm3x_div_rn_noftz_f32_slowpath,(.L_x_166 - $__internal_0_$__cuda_sm3x_div_rn_noftz_f32_slowpath)
$__internal_0_$__cuda_sm3x_div_rn_noftz_f32_slowpath:
[----:B------:R-:W-:Y:S01]  /*1440*/  SHF.R.U32.HI R13, RZ, 0x17, R3 ;  /* 0x00000017ff0d7819 */ /* 0x000fe20000011603 */
[----:B------:R-:W-:Y:S01]  /*1450*/  BSSY.RECONVERGENT B1, `(.L_x_30) ;  /* 0x0000062000017945 */ /* 0x000fe20003800200 */
[----:B------:R-:W-:Y:S02]  /*1460*/  SHF.R.U32.HI R11, RZ, 0x17, R0 ;  /* 0x00000017ff0b7819 */ /* 0x000fe40000011600 */
[----:B------:R-:W-:Y:S02]  /*1470*/  LOP3.LUT R13, R13, 0xff, RZ, 0xc0, !PT ;  /* 0x000000ff0d0d7812 */ /* 0x000fe400078ec0ff */
[----:B------:R-:W-:-:S03]  /*1480*/  LOP3.LUT R16, R11, 0xff, RZ, 0xc0, !PT ;  /* 0x000000ff0b107812 */ /* 0x000fc600078ec0ff */
[----:B------:R-:W-:Y:S01]  /*1490*/  VIADD R15, R13, 0xffffffff ;  /* 0xffffffff0d0f7836 */ /* 0x000fe20000000000 */
[----:B------:R-:W-:-:S04]  /*14a0*/  IADD3 R14, PT, PT, R16, -0x1, RZ ;  /* 0xffffffff100e7810 */ /* 0x000fc80007ffe0ff */
[----:B------:R-:W-:-:S04]  /*14b0*/  ISETP.GT.U32.AND P0, PT, R15, 0xfd, PT ;  /* 0x000000fd0f00780c */ /* 0x000fc80003f04070 */
[----:B------:R-:W-:-:S13]  /*14c0*/  ISETP.GT.U32.OR P0, PT, R14, 0xfd, P0 ;  /* 0x000000fd0e00780c */ /* 0x000fda0000704470 */
[----:B------:R-:W-:Y:S01]  /*14d0*/  @!P0 IMAD.MOV.U32 R11, RZ, RZ, RZ ;  /* 0x000000ffff0b8224 */ /* 0x000fe200078e00ff */
[----:B------:R-:W-:Y:S06]  /*14e0*/  @!P0 BRA `(.L_x_31) ;  /* 0x00000000005c8947 */ /* 0x000fec0003800000 */
[----:B------:R-:W-:Y:S02]  /*14f0*/  FSETP.GTU.FTZ.AND P0, PT, |R0|, +INF , PT ;  /* 0x7f8000000000780b */ /* 0x000fe40003f1c200 */
[----:B------:R-:W-:-:S04]  /*1500*/  FSETP.GTU.FTZ.AND P1, PT, |R3|, +INF , PT ;  /* 0x7f8000000300780b */ /* 0x000fc80003f3c200 */
[----:B------:R-:W-:-:S13]  /*1510*/  PLOP3.LUT P0, PT, P0, P1, PT, 0xf8, 0x8f ;  /* 0x00000000008f781c */ /* 0x000fda0000703f70 */
[----:B------:R-:W-:Y:S05]  /*1520*/  @P0 BRA `(.L_x_32) ;  /* 0x00000004004c0947 */ /* 0x000fea0003800000 */
[----:B------:R-:W-:-:S13]  /*1530*/  LOP3.LUT P0, RZ, R3, 0x7fffffff, R0, 0xc8, !PT ;  /* 0x7fffffff03ff7812 */ /* 0x000fda000780c800 */
[----:B------:R-:W-:Y:S05]  /*1540*/  @!P0 BRA `(.L_x_33) ;  /* 0x00000004003c8947 */ /* 0x000fea0003800000 */
[C---:B------:R-:W-:Y:S02]  /*1550*/  FSETP.NEU.FTZ.AND P2, PT, |R0|.reuse, +INF , PT ;  /* 0x7f8000000000780b */ /* 0x040fe40003f5d200 */
[----:B------:R-:W-:Y:S02]  /*1560*/  FSETP.NEU.FTZ.AND P1, PT, |R3|, +INF , PT ;  /* 0x7f8000000300780b */ /* 0x000fe40003f3d200 */
[----:B------:R-:W-:-:S11]  /*1570*/  FSETP.NEU.FTZ.AND P0, PT, |R0|, +INF , PT ;  /* 0x7f8000000000780b */ /* 0x000fd60003f1d200 */
[----:B------:R-:W-:Y:S05]  /*1580*/  @!P1 BRA !P2, `(.L_x_33) ;  /* 0x00000004002c9947 */ /* 0x000fea0005000000 */
[----:B------:R-:W-:-:S04]  /*1590*/  LOP3.LUT P2, RZ, R0, 0x7fffffff, RZ, 0xc0, !PT ;  /* 0x7fffffff00ff7812 */ /* 0x000fc8000784c0ff */
[----:B------:R-:W-:-:S13]  /*15a0*/  PLOP3.LUT P1, PT, P1, P2, PT, 0x2f, 0xf2 ;  /* 0x0000000000f2781c */ /* 0x000fda0000f24577 */
[----:B------:R-:W-:Y:S05]  /*15b0*/  @P1 BRA `(.L_x_34) ;  /* 0x0000000400181947 */ /* 0x000fea0003800000 */
[----:B------:R-:W-:-:S04]  /*15c0*/  LOP3.LUT P1, RZ, R3, 0x7fffffff, RZ, 0xc0, !PT ;  /* 0x7fffffff03ff7812 */ /* 0x000fc8000782c0ff */
[----:B------:R-:W-:-:S13]  /*15d0*/  PLOP3.LUT P0, PT, P0, P1, PT, 0x2f, 0xf2 ;  /* 0x0000000000f2781c */ /* 0x000fda0000702577 */
[----:B------:R-:W-:Y:S05]  /*15e0*/  @P0 BRA `(.L_x_35) ;  /* 0x0000000400000947 */ /* 0x000fea0003800000 */
[----:B------:R-:W-:Y:S02]  /*15f0*/  ISETP.GE.AND P0, PT, R14, RZ, PT ;  /* 0x000000ff0e00720c */ /* 0x000fe40003f06270 */
[----:B------:R-:W-:-:S11]  /*1600*/  ISETP.GE.AND P1, PT, R15, RZ, PT ;  /* 0x000000ff0f00720c */ /* 0x000fd60003f26270 */
[----:B------:R-:W-:Y:S01]  /*1610*/  @P0 MOV R11, RZ ;  /* 0x000000ff000b0202 */ /* 0x000fe20000000f00 */
[----:B------:R-:W-:Y:S02]  /*1620*/  @!P0 IMAD.MOV.U32 R11, RZ, RZ, -0x40 ;  /* 0xffffffc0ff0b8424 */ /* 0x000fe400078e00ff */
[----:B------:R-:W-:Y:S01]  /*1630*/  @!P0 FFMA R0, R0, 1.84467440737095516160e+19, RZ ;  /* 0x5f80000000008823 */ /* 0x000fe200000000ff */
[----:B------:R-:W-:Y:S02]  /*1640*/  @!P1 FFMA R3, R3, 1.84467440737095516160e+19, RZ ;  /* 0x5f80000003039823 */ /* 0x000fe400000000ff */
[----:B------:R-:W-:-:S07]  /*1650*/  @!P1 IADD3 R11, PT, PT, R11, 0x40, RZ ;  /* 0x000000400b0b9810 */ /* 0x000fce0007ffe0ff */
.L_x_31:
[----:B------:R-:W-:Y:S01]  /*1660*/  LEA R14, R13, 0xc0800000, 0x17 ;  /* 0xc08000000d0e7811 */ /* 0x000fe200078eb8ff */
[----:B------:R-:W-:Y:S04]  /*1670*/  BSSY.RECONVERGENT B2, `(.L_x_36) ;  /* 0x0000036000027945 */ /* 0x000fe80003800200 */
[----:B------:R-:W-:Y:S01]  /*1680*/  IMAD.IADD R14, R3, 0x1, -R14 ;  /* 0x00000001030e7824 */ /* 0x000fe200078e0a0e */
[----:B------:R-:W-:-:S03]  /*1690*/  IADD3 R3, PT, PT, R16, -0x7f, RZ ;  /* 0xffffff8110037810 */ /* 0x000fc60007ffe0ff */
[----:B------:R0:W1:Y:S01]  /*16a0*/  MUFU.RCP R15, R14 ;  /* 0x0000000e000f7308 */ /* 0x0000620000001000 */
[----:B------:R-:W-:Y:S01]  /*16b0*/  FADD.FTZ R17, -R14, -RZ ;  /* 0x800000ff0e117221 */ /* 0x000fe20000010100 */
[C---:B------:R-:W-:Y:S01]  /*16c0*/  IMAD R0, R3.reuse, -0x800000, R0 ;  /* 0xff80000003007824 */ /* 0x040fe200078e0200 */
[----:B0-----:R-:W-:-:S05]  /*16d0*/  IADD3 R14, PT, PT, R3, 0x7f, -R13 ;  /* 0x0000007f030e7810 */ /* 0x001fca0007ffe80d */
[----:B------:R-:W-:Y:S02]  /*16e0*/  IMAD.IADD R14, R14, 0x1, R11 ;  /* 0x000000010e0e7824 */ /* 0x000fe400078e020b */
[----:B-1----:R-:W-:-:S04]  /*16f0*/  FFMA R16, R15, R17, 1 ;  /* 0x3f8000000f107423 */ /* 0x002fc80000000011 */
[----:B------:R-:W-:-:S04]  /*1700*/  FFMA R18, R15, R16, R15 ;  /* 0x000000100f127223 */ /* 0x000fc8000000000f */
[----:B------:R-:W-:-:S04]  /*1710*/  FFMA R15, R0, R18, RZ ;  /* 0x00000012000f7223 */ /* 0x000fc800000000ff */
[----:B------:R-:W-:-:S04]  /*1720*/  FFMA R16, R17, R15, R0 ;  /* 0x0000000f11107223 */ /* 0x000fc80000000000 */
[----:B------:R-:W-:-:S04]  /*1730*/  FFMA R15, R18, R16, R15 ;  /* 0x00000010120f7223 */ /* 0x000fc8000000000f */
[----:B------:R-:W-:-:S04]  /*1740*/  FFMA R16, R17, R15, R0 ;  /* 0x0000000f11107223 */ /* 0x000fc80000000000 */
[----:B------:R-:W-:-:S05]  /*1750*/  FFMA R0, R18, R16, R15 ;  /* 0x0000001012007223 */ /* 0x000fca000000000f */
[----:B------:R-:W-:-:S04]  /*1760*/  SHF.R.U32.HI R3, RZ, 0x17, R0 ;  /* 0x00000017ff037819 */ /* 0x000fc80000011600 */
[----:B------:R-:W-:-:S04]  /*1770*/  LOP3.LUT R3, R3, 0xff, RZ, 0xc0, !PT ;  /* 0x000000ff03037812 */ /* 0x000fc800078ec0ff */
[----:B------:R-:W-:-:S05]  /*1780*/  IADD3 R13, PT, PT, R3, R14, RZ ;  /* 0x0000000e030d7210 */ /* 0x000fca0007ffe0ff */
[----:B------:R-:W-:-:S05]  /*1790*/  VIADD R3, R13, 0xffffffff ;  /* 0xffffffff0d037836 */ /* 0x000fca0000000000 */
[----:B------:R-:W-:-:S13]  /*17a0*/  ISETP.GE.U32.AND P0, PT, R3, 0xfe, PT ;  /* 0x000000fe0300780c */ /* 0x000fda0003f06070 */
[----:B------:R-:W-:Y:S05]  /*17b0*/  @!P0 BRA `(.L_x_37) ;  /* 0x0000000000808947 */ /* 0x000fea0003800000 */
[----:B------:R-:W-:-:S13]  /*17c0*/  ISETP.GT.AND P0, PT, R13, 0xfe, PT ;  /* 0x000000fe0d00780c */ /* 0x000fda0003f04270 */
[----:B------:R-:W-:Y:S05]  /*17d0*/  @P0 BRA `(.L_x_38) ;  /* 0x00000000006c0947 */ /* 0x000fea0003800000 */
[----:B------:R-:W-:-:S13]  /*17e0*/  ISETP.GE.AND P0, PT, R13, 0x1, PT ;  /* 0x000000010d00780c */ /* 0x000fda0003f06270 */
[----:B------:R-:W-:Y:S05]  /*17f0*/  @P0 BRA `(.L_x_39) ;  /* 0x0000000000740947 */ /* 0x000fea0003800000 */
[----:B------:R-:W-:Y:S02]  /*1800*/  ISETP.GE.AND P0, PT, R13, -0x18, PT ;  /* 0xffffffe80d00780c */ /* 0x000fe40003f06270 */
[----:B------:R-:W-:-:S11]  /*1810*/  LOP3.LUT R0, R0, 0x80000000, RZ, 0xc0, !PT ;  /* 0x8000000000007812 */ /* 0x000fd600078ec0ff */
[----:B------:R-:W-:Y:S05]  /*1820*/  @!P0 BRA `(.L_x_39) ;  /* 0x0000000000688947 */ /* 0x000fea0003800000 */
[CCC-:B------:R-:W-:Y:S01]  /*1830*/  FFMA.RZ R3, R18.reuse, R16.reuse, R15.reuse ;  /* 0x0000001012037223 */ /* 0x1c0fe2000000c00f */
[CCC-:B------:R-:W-:Y:S01]  /*1840*/  FFMA.RM R14, R18.reuse, R16.reuse, R15.reuse ;  /* 0x00000010120e7223 */ /* 0x1c0fe2000000400f */
[C---:B------:R-:W-:Y:S02]  /*1850*/  ISETP.NE.AND P2, PT, R13.reuse, RZ, PT ;  /* 0x000000ff0d00720c */ /* 0x040fe40003f45270 */
[----:B------:R-:W-:Y:S02]  /*1860*/  ISETP.NE.AND P1, PT, R13, RZ, PT ;  /* 0x000000ff0d00720c */ /* 0x000fe40003f25270 */
[----:B------:R-:W-:Y:S01]  /*1870*/  LOP3.LUT R11, R3, 0x7fffff, RZ, 0xc0, !PT ;  /* 0x007fffff030b7812 */ /* 0x000fe200078ec0ff */
[----:B------:R-:W-:Y:S01]  /*1880*/  FFMA.RP R3, R18, R16, R15 ;  /* 0x0000001012037223 */ /* 0x000fe2000000800f */
[----:B------:R-:W-:Y:S01]  /*1890*/  IADD3 R16, PT, PT, R13, 0x20, RZ ;  /* 0x000000200d107810 */ /* 0x000fe20007ffe0ff */
[----:B------:R-:W-:Y:S01]  /*18a0*/  IMAD.MOV R13, RZ, RZ, -R13 ;  /* 0x000000ffff0d7224 */ /* 0x000fe200078e0a0d */
[----:B------:R-:W-:-:S02]  /*18b0*/  LOP3.LUT R11, R11, 0x800000, RZ, 0xfc, !PT ;  /* 0x008000000b0b7812 */ /* 0x000fc400078efcff */
[----:B------:R-:W-:Y:S02]  /*18c0*/  FSETP.NEU.FTZ.AND P0, PT, R3, R14, PT ;  /* 0x0000000e0300720b */ /* 0x000fe40003f1d000 */
[----:B------:R-:W-:Y:S02]  /*18d0*/  SHF.L.U32 R16, R11, R16, RZ ;  /* 0x000000100b107219 */ /* 0x000fe400000006ff */
[----:B------:R-:W-:Y:S02]  /*18e0*/  SEL R14, R13, RZ, P2 ;  /* 0x000000ff0d0e7207 */ /* 0x000fe40001000000 */
[----:B------:R-:W-:Y:S02]  /*18f0*/  ISETP.NE.AND P1, PT, R16, RZ, P1 ;  /* 0x000000ff1000720c */ /* 0x000fe40000f25270 */
[----:B------:R-:W-:Y:S02]  /*1900*/  SHF.R.U32.HI R14, RZ, R14, R11 ;  /* 0x0000000eff0e7219 */ /* 0x000fe4000001160b */
[----:B------:R-:W-:-:S02]  /*1910*/  PLOP3.LUT P0, PT, P0, P1, PT, 0xf8, 0x8f ;  /* 0x00000000008f781c */ /* 0x000fc40000703f70 */
[----:B------:R-:W-:Y:S02]  /*1920*/  SHF.R.U32.HI R16, RZ, 0x1, R14 ;  /* 0x00000001ff107819 */ /* 0x000fe4000001160e */
[----:B------:R-:W-:-:S04]  /*1930*/  SEL R3, RZ, 0x1, !P0 ;  /* 0x00000001ff037807 */ /* 0x000fc80004000000 */
[----:B------:R-:W-:-:S04]  /*1940*/  LOP3.LUT R3, R3, 0x1, R16, 0xf8, !PT ;  /* 0x0000000103037812 */ /* 0x000fc800078ef810 */
[----:B------:R-:W-:-:S04]  /*1950*/  LOP3.LUT R3, R3, R14, RZ, 0xc0, !PT ;  /* 0x0000000e03037212 */ /* 0x000fc800078ec0ff */
[----:B------:R-:W-:-:S04]  /*1960*/  IADD3 R3, PT, PT, R16, R3, RZ ;  /* 0x0000000310037210 */ /* 0x000fc80007ffe0ff */
[----:B------:R-:W-:Y:S01]  /*1970*/  LOP3.LUT R0, R3, R0, RZ, 0xfc, !PT ;  /* 0x0000000003007212 */ /* 0x000fe200078efcff */
[----:B------:R-:W-:Y:S06]  /*1980*/  BRA `(.L_x_39) ;  /* 0x0000000000107947 */ /* 0x000fec0003800000 */
.L_x_38:
[----:B------:R-:W-:-:S04]  /*1990*/  LOP3.LUT R0, R0, 0x80000000, RZ, 0xc0, !PT ;  /* 0x8000000000007812 */ /* 0x000fc800078ec0ff */
[----:B------:R-:W-:Y:S01]  /*19a0*/  LOP3.LUT R0, R0, 0x7f800000, RZ, 0xfc, !PT ;  /* 0x7f80000000007812 */ /* 0x000fe200078efcff */
[----:B------:R-:W-:Y:S06]  /*19b0*/  BRA `(.L_x_39) ;  /* 0x0000000000047947 */ /* 0x000fec0003800000 */
.L_x_37:
[----:B------:R-:W-:-:S07]  /*19c0*/  IMAD R0, R14, 0x800000, R0 ;  /* 0x008000000e007824 */ /* 0x000fce00078e0200 */
.L_x_39:
[----:B------:R-:W-:Y:S05]  /*19d0*/  BSYNC.RECONVERGENT B2 ;  /* 0x0000000000027941 */ /* 0x000fea0003800200 */
.L_x_36:
[----:B------:R-:W-:Y:S05]  /*19e0*/  BRA `(.L_x_40) ;  /* 0x0000000000207947 */ /* 0x000fea0003800000 */
.L_x_35:
[----:B------:R-:W-:-:S04]  /*19f0*/  LOP3.LUT R0, R3, 0x80000000, R0, 0x48, !PT ;  /* 0x8000000003007812 */ /* 0x000fc800078e4800 */
[----:B------:R-:W-:Y:S01]  /*1a00*/  LOP3.LUT R0, R0, 0x7f800000, RZ, 0xfc, !PT ;  /* 0x7f80000000007812 */ /* 0x000fe200078efcff */
[----:B------:R-:W-:Y:S06]  /*1a10*/  BRA `(.L_x_40) ;  /* 0x0000000000147947 */ /* 0x000fec0003800000 */
.L_x_34:
[----:B------:R-:W-:Y:S01]  /*1a20*/  LOP3.LUT R0, R3, 0x80000000, R0, 0x48, !PT ;  /* 0x8000000003007812 */ /* 0x000fe200078e4800 */
[----:B------:R-:W-:Y:S06]  /*1a30*/  BRA `(.L_x_40) ;  /* 0x00000000000c7947 */ /* 0x000fec0003800000 */
.L_x_33:
[----:B------:R-:W0:Y:S01]  /*1a40*/  MUFU.RSQ R0, -QNAN ;  /* 0xffc0000000007908 */ /* 0x000e220000001400 */
[----:B------:R-:W-:Y:S05]  /*1a50*/  BRA `(.L_x_40) ;  /* 0x0000000000047947 */ /* 0x000fea0003800000 */
.L_x_32:
[----:B------:R-:W-:-:S07]  /*1a60*/  FADD.FTZ R0, R0, R3 ;  /* 0x0000000300007221 */ /* 0x000fce0000010000 */
.L_x_40:
[----:B------:R-:W-:Y:S05]  /*1a70*/  BSYNC.RECONVERGENT B1 ;  /* 0x0000000000017941 */ /* 0x000fea0003800200 */
.L_x_30:
[----:B------:R-:W-:-:S04]  /*1a80*/  HFMA2 R13, -RZ, RZ, 0, 0 ;  /* 0x00000000ff0d7431 */ /* 0x000fc800000001ff */
[----:B0-----:R-:W-:Y:S05]  /*1a90*/  RET.REL.NODEC R12 `(_ZN8pygpukit3ops2nn22adaln_zero_bf16_kernelEPK13__nv_bfloat16S4_S4_S4_S4_PS2_iiif) ;  /* 0xffffffe40c587950 */ /* 0x001fea0003c3ffff */
.L_x_41:
[----:B------:R-:W-:-:S00]  /*1aa0*/  BRA `(.L_x_41) ;  /* 0xfffffffc00fc7947 */ /* 0x000fc0000383ffff */
[----:B------:R-:W-:-:S00]  /*1ab0*/  NOP ;  /* 0x0000000000007918 */ /* 0x000fc00000000000 */
        /* <DEDUP_REMOVED lines=12> */
.L_x_166:


//--------------------- .text._ZN8pygpukit3ops2nn17adaln_bf16_kernelEPK13__nv_bfloat16S4_S4_PS2_iiif --------------------------
	.section	.text._ZN8pygpukit3ops2nn17adaln_bf16_kernelEPK13__nv_bfloat16S4_S4_PS2_iiif,"ax",@progbits
	.align	128
        .global         _ZN8pygpukit3ops2nn17adaln_bf16_kernelEPK13__nv_bfloat16S4_S4_PS2_iiif
        .type           _ZN8pygpukit3ops2nn17adaln_bf16_kernelEPK13__nv_bfloat16S4_S4_PS2_iiif,@function
        .size           _ZN8pygpukit3ops2nn17adaln_bf16_kernelEPK13__nv_bfloat16S4_S4_PS2_iiif,(.L_x_167 - _ZN8pygpukit3ops2nn17adaln_bf16_kernelEPK13__nv_bfloat16S4_S4_PS2_iiif)
        .other          _ZN8pygpukit3ops2nn17adaln_bf16_kernelEPK13__nv_bfloat16S4_S4_PS2_iiif,@"STO_CUDA_ENTRY STV_DEFAULT"
_ZN8pygpukit3ops2nn17adaln_bf16_kernelEPK13__nv_bfloat16S4_S4_PS2_iiif:
.text._ZN8pygpukit3ops2nn17adaln_bf16_kernelEPK13__nv_bfloat16S4_S4_PS2_iiif:
        /* <DEDUP_REMOVED lines=42> */
.L_x_44:
[----:B------:R-:W-:-:S06]  /*02a0*/  IMAD.WIDE R8, R3, 0x2, R4 ;  /* 0x0000000203087825 */ /* 0x000fcc00078e0204 */
[----:B------:R-:W2:Y:S01]  /*02b0*/  LDG.E.U16.CONSTANT R8, desc[UR6][R8.64] ;  /* 0x0000000608087981 */ /* 0x000ea2000c1e9500 */
[----:B0-----:R-:W-:-:S04]  /*02c0*/  IADD3 R3, PT, PT, R10, R3, RZ ;  /* 0x000000030a037210 */ /* 0x001fc80007ffe0ff */
[----:B------:R-:W-:Y:S01]  /*02d0*/  ISETP.GE.AND P0, PT, R3, UR8, PT ;  /* 0x0000000803007c0c */ /* 0x000fe2000bf06270 */
[----:B--2---:R-:W-:-:S04]  /*02e0*/  IMAD.U32 R11, R8, 0x10000, RZ ;  /* 0x00010000080b7824 */ /* 0x004fc800078e00ff */
[----:B------:R-:W-:-:S08]  /*02f0*/  FADD R0, R11, R0 ;  /* 0x000000000b007221 */ /* 0x000fd00000000000 */
[----:B------:R-:W-:Y:S05]  /*0300*/  @!P0 BRA `(.L_x_44) ;  /* 0xfffffffc00e48947 */ /* 0x000fea000383ffff */
.L_x_43:
[----:B------:R-:W-:Y:S05]  /*0310*/  BSYNC.RECONVERGENT B0 ;  /* 0x0000000000007941 */ /* 0x000fea0003800200 */
.L_x_42:
        /* <DEDUP_REMOVED lines=42> */
.L_x_64:
        /* <DEDUP_REMOVED lines=14> */
[----:B01----:R-:W-:Y:S05]  /*06a0*/  CALL.REL.NOINC `($__internal_1_$__cuda_sm3x_div_rn_noftz_f32_slowpath) ;  /* 0x0000000c002c7944 */ /* 0x003fea0003c00000 */
[----:B------:R-:W-:-:S07]  /*06b0*/  MOV R11, R0 ;  /* 0x00000000000b7202 */ /* 0x000fce0000000f00 */
.L_x_48:
[----:B------:R-:W-:Y:S05]  /*06c0*/  BSYNC.RECONVERGENT B0 ;  /* 0x0000000000007941 */ /* 0x000fea0003800200 */
.L_x_47:
[----:B------:R-:W2:Y:S01]  /*06d0*/  S2UR UR5, SR_CgaCtaId ;  /* 0x00000000000579c3 */ /* 0x000ea20000008800 */
[----:B------:R-:W-:Y:S01]  /*06e0*/  UMOV UR4, 0x400 ;  /* 0x0000040000047882 */ /* 0x000fe20000000000 */
[----:B------:R-:W-:Y:S01]  /*06f0*/  PLOP3.LUT P0, PT, PT, PT, PT, 0x80, 0x8 ;  /* 0x000000000008781c */ /* 0x000fe20003f0f070 */
[----:B--2---:R-:W-:-:S06]  /*0700*/  ULEA UR4, UR5, UR4, 0x18 ;  /* 0x0000000405047291 */ /* 0x004fcc000f8ec0ff */
[----:B------:R-:W-:-:S05]  /*0710*/  IMAD.U32 R12, RZ, RZ, UR4 ;  /* 0x00000004ff0c7e24 */ /* 0x000fca000f8e00ff */
[----:B------:R2:W-:Y:S02]  /*0720*/  STS [R12+0x80], R11 ;  /* 0x0000800b0c007388 */ /* 0x0005e40000000800 */
.L_x_45:
        /* <DEDUP_REMOVED lines=11> */
.L_x_51:
        /* <DEDUP_REMOVED lines=8> */
.L_x_50:
[----:B------:R-:W-:Y:S05]  /*0860*/  BSYNC.RECONVERGENT B0 ;  /* 0x0000000000007941 */ /* 0x000fea0003800200 */
.L_x_49:
        /* <DEDUP_REMOVED lines=33> */
.L_x_70:
[----:B-1----:R-:W-:-:S07]  /*0a80*/  FADD R18, R11, R18 ;  /* 0x000000120b127221 */ /* 0x002fce0000000000 */
.L_x_53:
[----:B------:R-:W-:Y:S05]  /*0a90*/  BSYNC B0 ;  /* 0x0000000000007941 */ /* 0x000fea0003800000 */
.L_x_52:
        /* <DEDUP_REMOVED lines=14> */
[----:B01----:R-:W-:Y:S05]  /*0b80*/  CALL.REL.NOINC `($__internal_1_$__cuda_sm3x_div_rn_noftz_f32_slowpath) ;  /* 0x0000000400f47944 */ /* 0x003fea0003c00000 */
.L_x_57:
[----:B------:R-:W-:Y:S05]  /*0b90*/  BSYNC.RECONVERGENT B0 ;  /* 0x0000000000007941 */ /* 0x000fea0003800200 */
.L_x_56:
        /* <DEDUP_REMOVED lines=11> */
.L_x_55:
[----:B------:R-:W3:Y:S01]  /*0c50*/  LDC R0, c[0x0][0x3a8] ;  /* 0x0000ea00ff007b82 */ /* 0x000ee20000000800 */
[----:B------:R-:W-:Y:S07]  /*0c60*/  WARPSYNC.ALL ;  /* 0x0000000000007948 */ /* 0x000fee0003800000 */
[----:B------:R-:W-:Y:S01]  /*0c70*/  BAR.SYNC.DEFER_BLOCKING 0x0 ;  /* 0x0000000000007b1d */ /* 0x000fe20000010000 */
[----:B---3--:R-:W-:-:S13]  /*0c80*/  ISETP.GE.AND P0, PT, R7, R0, PT ;  /* 0x000000000700720c */ /* 0x008fda0003f06270 */
[----:B------:R-:W-:Y:S05]  /*0c90*/  @P0 EXIT ;  /* 0x000000000000094d */ /* 0x000fea0003800000 */
[----:B--2---:R-:W2:Y:S01]  /*0ca0*/  LDS.64 R12, [R12+0x80] ;  /* 0x000080000c0c7984 */ /* 0x004ea20000000a00 */
[----:B------:R-:W-:Y:S01]  /*0cb0*/  SHF.R.S32.HI R3, RZ, 0x1f, R6 ;  /* 0x0000001fff037819 */ /* 0x000fe20000011406 */
[----:B------:R-:W3:Y:S01]  /*0cc0*/  LDCU UR4, c[0x0][0x360] ;  /* 0x00006c00ff0477ac */ /* 0x000ee20008000800 */
[----:B------:R-:W4:Y:S01]  /*0cd0*/  LDCU.64 UR8, c[0x0][0x388] ;  /* 0x00007100ff0877ac */ /* 0x000f220008000a00 */
[----:B------:R-:W0:Y:S04]  /*0ce0*/  LDCU.128 UR12, c[0x0][0x390] ;  /* 0x00007200ff0c77ac */ /* 0x000e280008000c00 */
.L_x_58:
[----:B------:R-:W-:Y:S01]  /*0cf0*/  SHF.R.S32.HI R8, RZ, 0x1f, R7 ;  /* 0x0000001fff087819 */ /* 0x000fe20000011407 */
[----:B01----:R-:W-:Y:S01]  /*0d00*/  IMAD.WIDE R10, R7, 0x2, R4 ;  /* 0x00000002070a7825 */ /* 0x003fe200078e0204 */
[----:B------:R-:W-:-:S04]  /*0d10*/  IADD3 R9, P0, PT, R6, R7, RZ ;  /* 0x0000000706097210 */ /* 0x000fc80007f1e0ff */
[----:B------:R-:W-:Y:S01]  /*0d20*/  SHF.L.U32 R16, R9, 0x1, RZ ;  /* 0x0000000109107819 */ /* 0x000fe200000006ff */
[----:B------:R-:W-:Y:S01]  /*0d30*/  IMAD.X R14, R3, 0x1, R8, P0 ;  /* 0x00000001030e7824 */ /* 0x000fe200000e0608 */
[----:B------:R0:W5:Y:S04]  /*0d40*/  LDG.E.U16.CONSTANT R10, desc[UR6][R10.64] ;  /* 0x000000060a0a7981 */ /* 0x000168000c1e9500 */
[----:B------:R-:W-:Y:S02]  /*0d50*/  SHF.L.U64.HI R9, R9, 0x1, R14 ;  /* 0x0000000109097819 */ /* 0x000fe4000001020e */
[C---:B----4-:R-:W-:Y:S02]  /*0d60*/  IADD3 R14, P0, PT, R16.reuse, UR8, RZ ;  /* 0x00000008100e7c10 */ /* 0x050fe4000ff1e0ff */
[----:B------:R-:W-:-:S02]  /*0d70*/  IADD3 R16, P1, PT, R16, UR12, RZ ;  /* 0x0000000c10107c10 */ /* 0x000fc4000ff3e0ff */
[C---:B------:R-:W-:Y:S02]  /*0d80*/  IADD3.X R15, PT, PT, R9.reuse, UR9, RZ, P0, !PT ;  /* 0x00000009090f7c10 */ /* 0x040fe400087fe4ff */
[----:B------:R-:W-:-:S03]  /*0d90*/  IADD3.X R17, PT, PT, R9, UR13, RZ, P1, !PT ;  /* 0x0000000d09117c10 */ /* 0x000fc60008ffe4ff */
[----:B------:R-:W4:Y:S04]  /*0da0*/  LDG.E.U16.CONSTANT R14, desc[UR6][R14.64] ;  /* 0x000000060e0e7981 */ /* 0x000f28000c1e9500 */
[----:B------:R-:W4:Y:S01]  /*0db0*/  LDG.E.U16.CONSTANT R16, desc[UR6][R16.64] ;  /* 0x0000000610107981 */ /* 0x000f22000c1e9500 */
[----:B0-----:R-:W-:Y:S01]  /*0dc0*/  IADD3 R11, P0, PT, R2, R7, RZ ;  /* 0x00000007020b7210 */ /* 0x001fe20007f1e0ff */
[----:B---3--:R-:W-:Y:S02]  /*0dd0*/  VIADD R7, R7, UR4 ;  /* 0x0000000407077c36 */ /* 0x008fe40008000000 */
[----:B-----5:R-:W-:-:S04]  /*0de0*/  IMAD.U32 R9, R10, 0x10000, RZ ;  /* 0x000100000a097824 */ /* 0x020fc800078e00ff */
[----:B--2---:R-:W-:-:S04]  /*0df0*/  FADD R18, -R12, R9 ;  /* 0x000000090c127221 */ /* 0x004fc80000000100 */
[----:B------:R-:W-:Y:S01]  /*0e00*/  FMUL R18, R18, R13 ;  /* 0x0000000d12127220 */ /* 0x000fe20000400000 */
[----:B----4-:R-:W-:Y:S01]  /*0e10*/  IMAD.U32 R9, R14, 0x10000, RZ ;  /* 0x000100000e097824 */ /* 0x010fe200078e00ff */
[----:B------:R-:W-:-:S03]  /*0e20*/  SHF.L.U32 R19, R16, 0x10, RZ ;  /* 0x0000001010137819 */ /* 0x000fc600000006ff */
[----:B------:R-:W-:-:S04]  /*0e30*/  FADD R9, R9, 1 ;  /* 0x3f80000009097421 */ /* 0x000fc80000000000 */
[----:B------:R-:W-:Y:S01]  /*0e40*/  FFMA R9, R18, R9, R19 ;  /* 0x0000000912097223 */ /* 0x000fe20000000013 */
[----:B------:R-:W-:Y:S02]  /*0e50*/  LEA.HI.X.SX32 R18, R2, R8, 0x1, P0 ;  /* 0x0000000802127211 */ /* 0x000fe400000f0eff */
[C---:B------:R-:W-:Y:S02]  /*0e60*/  LEA R8, P0, R11.reuse, UR14, 0x1 ;  /* 0x0000000e0b087c11 */ /* 0x040fe4000f8008ff */
[----:B------:R-:W-:Y:S02]  /*0e70*/  F2FP.BF16.F32.PACK_AB R10, RZ, R9 ;  /* 0x00000009ff0a723e */ /* 0x000fe400000010ff */
[----:B------:R-:W-:-:S05]  /*0e80*/  LEA.HI.X R9, R11, UR15, R18, 0x1, P0 ;  /* 0x0000000f0b097c11 */ /* 0x000fca00080f0c12 */
[----:B------:R0:W-:Y:S01]  /*0e90*/  STG.E.U16 desc[UR6][R8.64], R10 ;  /* 0x0000000a08007986 */ /* 0x0001e2000c101506 */
[----:B------:R-:W-:-:S13]  /*0ea0*/  ISETP.GE.AND P0, PT, R7, R0, PT ;  /* 0x000000000700720c */ /* 0x000fda0003f06270 */
[----:B0-----:R-:W-:Y:S05]  /*0eb0*/  @!P0 BRA `(.L_x_58) ;  /* 0xfffffffc008c8947 */ /* 0x001fea000383ffff */
[----:B------:R-:W-:Y:S05]  /*0ec0*/  EXIT ;  /* 0x000000000000794d */ /* 0x000fea0003800000 */
.L_x_46:
[----:B------:R-:W-:Y:S02]  /*0ed0*/  HFMA2 R17, -RZ, RZ, 0, 9.5367431640625e-07 ;  /* 0x00000010ff117431 */ /* 0x000fe400000001ff */
[----:B--2---:R-:W-:Y:S02]  /*0ee0*/  IMAD.MOV.U32 R20, RZ, RZ, R0 ;  /* 0x000000ffff147224 */ /* 0x004fe400078e0000 */
[----:B------:R-:W-:Y:S02]  /*0ef0*/  IMAD.MOV.U32 R22, RZ, RZ, 0x1f ;  /* 0x0000001fff167424 */ /* 0x000fe400078e00ff */
[----:B------:R-:W-:-:S07]  /*0f00*/  IMAD.MOV.U32 R15, RZ, RZ, -0x1 ;  /* 0xffffffffff0f7424 */ /* 0x000fce00078e00ff */
[----:B01----:R-:W-:Y:S05]  /*0f10*/  WARPSYNC.COLLECTIVE R15, `(.L_x_59) ;  /* 0x000000000f087348 */ /* 0x003fea0003c00000 */
[----:B------:R2:W3:Y:S02]  /*0f20*/  SHFL.DOWN P1, R13, R20, R17, R22 ;  /* 0x08000011140d7389 */ /* 0x0004e40000020016 */
[----:B0123--:R-:W-:Y:S05]  /*0f30*/  ENDCOLLECTIVE ;  /* 0x000000000000791b */ /* 0x00ffea0003800000 */
.L_x_59:
[----:B------:R-:W-:Y:S01]  /*0f40*/  IMAD.MOV.U32 R17, RZ, RZ, 0x8 ;  /* 0x00000008ff117424 */ /* 0x000fe200078e00ff */
[----:B------:R-:W-:-:S05]  /*0f50*/  MOV R3, R13 ;  /* 0x0000000d00037202 */ /* 0x000fca0000000f00 */
[----:B------:R-:W-:-:S04]  /*0f60*/  FADD R3, R3, R0 ;  /* 0x0000000003037221 */ /* 0x000fc80000000000 */
[----:B------:R-:W-:-:S07]  /*0f70*/  IMAD.MOV.U32 R20, RZ, RZ, R3 ;  /* 0x000000ffff147224 */ /* 0x000fce00078e0003 */
[----:B------:R-:W-:Y:S05]  /*0f80*/  WARPSYNC.COLLECTIVE R15, `(.L_x_60) ;  /* 0x000000000f087348 */ /* 0x000fea0003c00000 */
[----:B------:R0:W1:Y:S02]  /*0f90*/  SHFL.DOWN P1, R13, R20, R17, R22 ;  /* 0x08000011140d7389 */ /* 0x0000640000020016 */
[----:B01----:R-:W-:Y:S05]  /*0fa0*/  ENDCOLLECTIVE ;  /* 0x000000000000791b */ /* 0x003fea0003800000 */
.L_x_60:
[----:B------:R-:W-:Y:S01]  /*0fb0*/  IMAD.MOV.U32 R17, RZ, RZ, 0x4 ;  /* 0x00000004ff117424 */ /* 0x000fe200078e00ff */
[----:B------:R-:W-:-:S05]  /*0fc0*/  MOV R14, R13 ;  /* 0x0000000d000e7202 */ /* 0x000fca0000000f00 */
[----:B------:R-:W-:-:S04]  /*0fd0*/  FADD R14, R3, R14 ;  /* 0x0000000e030e7221 */ /* 0x000fc80000000000 */
[----:B------:R-:W-:-:S07]  /*0fe0*/  IMAD.MOV.U32 R20, RZ, RZ, R14 ;  /* 0x000000ffff147224 */ /* 0x000fce00078e000e */
[----:B------:R-:W-:Y:S05]  /*0ff0*/  WARPSYNC.COLLECTIVE R15, `(.L_x_61) ;  /* 0x000000000f087348 */ /* 0x000fea0003c00000 */
[----:B------:R0:W1:Y:S02]  /*1000*/  SHFL.DOWN P1, R13, R20, R17, R22 ;  /* 0x08000011140d7389 */ /* 0x0000640000020016 */
[----:B01----:R-:W-:Y:S05]  /*1010*/  ENDCOLLECTIVE ;  /* 0x000000000000791b */ /* 0x003fea0003800000 */
.L_x_61:
[----:B------:R-:W-:Y:S01]  /*1020*/  IMAD.MOV.U32 R17, RZ, RZ, 0x2 ;  /* 0x00000002ff117424 */ /* 0x000fe200078e00ff */
[----:B------:R-:W-:-:S05]  /*1030*/  MOV R11, R13 ;  /* 0x0000000d000b7202 */ /* 0x000fca0000000f00 */
[----:B------:R-:W-:-:S04]  /*1040*/  FADD R11, R14, R11 ;  /* 0x0000000b0e0b7221 */ /* 0x000fc80000000000 */
[----:B------:R-:W-:-:S07]  /*1050*/  IMAD.MOV.U32 R20, RZ, RZ, R11 ;  /* 0x000000ffff147224 */ /* 0x000fce00078e000b */
[----:B------:R-:W-:Y:S05]  /*1060*/  WARPSYNC.COLLECTIVE R15, `(.L_x_62) ;  /* 0x000000000f087348 */ /* 0x000fea0003c00000 */
[----:B------:R0:W1:Y:S02]  /*1070*/  SHFL.DOWN P1, R13, R20, R17, R22 ;  /* 0x08000011140d7389 */ /* 0x0000640000020016 */
[----:B01----:R-:W-:Y:S05]  /*1080*/  ENDCOLLECTIVE ;  /* 0x000000000000791b */ /* 0x003fea0003800000 */
.L_x_62:
[----:B------:R-:W-:Y:S01]  /*1090*/  IMAD.MOV.U32 R17, RZ, RZ, 0x1 ;  /* 0x00000001ff117424 */ /* 0x000fe200078e00ff */
[----:B------:R-:W-:-:S05]  /*10a0*/  MOV R16, R13 ;  /* 0x0000000d00107202 */ /* 0x000fca0000000f00 */
[----:B------:R-:W-:-:S04]  /*10b0*/  FADD R16, R11, R16 ;  /* 0x000000100b107221 */ /* 0x000fc80000000000 */
[----:B------:R-:W-:-:S07]  /*10c0*/  IMAD.MOV.U32 R20, RZ, RZ, R16 ;  /* 0x000000ffff147224 */ /* 0x000fce00078e0010 */
[----:B------:R-:W-:Y:S05]  /*10d0*/  WARPSYNC.COLLECTIVE R15, `(.L_x_63) ;  /* 0x000000000f087348 */ /* 0x000fea0003c00000 */
[----:B------:R0:W1:Y:S02]  /*10e0*/  SHFL.DOWN P1, R13, R20, R17, R22 ;  /* 0x08000011140d7389 */ /* 0x0000640000020016 */
[----:B01----:R-:W-:Y:S05]  /*10f0*/  ENDCOLLECTIVE ;  /* 0x000000000000791b */ /* 0x003fea0003800000 */
.L_x_63:
[----:B------:R-:W-:Y:S05]  /*1100*/  BRA `(.L_x_64) ;  /* 0xfffffff4002c7947 */ /* 0x000fea000383ffff */
.L_x_54:
[----:B------:R-:W-:Y:S01]  /*1110*/  HFMA2 R22, -RZ, RZ, 0, 1.847743988037109375e-06 ;  /* 0x0000001fff167431 */ /* 0x000fe200000001ff */
[----:B--2---:R-:W-:Y:S01]  /*1120*/  MOV R20, R3 ;  /* 0x0000000300147202 */ /* 0x004fe20000000f00 */
[----:B------:R-:W-:Y:S02]  /*1130*/  IMAD.MOV.U32 R17, RZ, RZ, 0x10 ;  /* 0x00000010ff117424 */ /* 0x000fe400078e00ff */
[----:B------:R-:W-:-:S07]  /*1140*/  IMAD.MOV.U32 R15, RZ, RZ, -0x1 ;  /* 0xffffffffff0f7424 */ /* 0x000fce00078e00ff */
[----:B01----:R-:W-:Y:S05]  /*1150*/  WARPSYNC.COLLECTIVE R15, `(.L_x_65) ;  /* 0x000000000f087348 */ /* 0x003fea0003c00000 */
[----:B------:R2:W3:Y:S02]  /*1160*/  SHFL.DOWN P1, R13, R20, R17, R22 ;  /* 0x08000011140d7389 */ /* 0x0004e40000020016 */
[----:B0123--:R-:W-:Y:S05]  /*1170*/  ENDCOLLECTIVE ;  /* 0x000000000000791b */ /* 0x00ffea0003800000 */
.L_x_65:
[----:B------:R-:W-:Y:S01]  /*1180*/  HFMA2 R17, -RZ, RZ, 0, 4.76837158203125e-07 ;  /* 0x00000008ff117431 */ /* 0x000fe200000001ff */
[----:B------:R-:W-:-:S05]  /*1190*/  MOV R8, R13 ;  /* 0x0000000d00087202 */ /* 0x000fca0000000f00 */
[----:B------:R-:W-:-:S04]  /*11a0*/  FADD R8, R8, R3 ;  /* 0x0000000308087221 */ /* 0x000fc80000000000 */
[----:B------:R-:W-:-:S07]  /*11b0*/  IMAD.MOV.U32 R20, RZ, RZ, R8 ;  /* 0x000000ffff147224 */ /* 0x000fce00078e0008 */
[----:B------:R-:W-:Y:S05]  /*11c0*/  WARPSYNC.COLLECTIVE R15, `(.L_x_66) ;  /* 0x000000000f087348 */ /* 0x000fea0003c00000 */
[----:B------:R0:W1:Y:S02]  /*11d0*/  SHFL.DOWN P1, R13, R20, R17, R22 ;  /* 0x08000011140d7389 */ /* 0x0000640000020016 */
[----:B01----:R-:W-:Y:S05]  /*11e0*/  ENDCOLLECTIVE ;  /* 0x000000000000791b */ /* 0x003fea0003800000 */
.L_x_66:
[----:B------:R-:W-:Y:S02]  /*11f0*/  IMAD.MOV.U32 R17, RZ, RZ, 0x4 ;  /* 0x00000004ff117424 */ /* 0x000fe400078e00ff */
[----:B------:R-:W-:-:S04]  /*1200*/  IMAD.MOV.U32 R9, RZ, RZ, R13 ;  /* 0x000000ffff097224 */ /* 0x000fc800078e000d */
[----:B------:R-:W-:-:S05]  /*1210*/  FADD R9, R8, R9 ;  /* 0x0000000908097221 */ /* 0x000fca0000000000 */
[----:B------:R-:W-:-:S07]  /*1220*/  MOV R20, R9 ;  /* 0x0000000900147202 */ /* 0x000fce0000000f00 */
[----:B------:R-:W-:Y:S05]  /*1230*/  WARPSYNC.COLLECTIVE R15, `(.L_x_67) ;  /* 0x000000000f087348 */ /* 0x000fea0003c00000 */
[----:B------:R0:W1:Y:S02]  /*1240*/  SHFL.DOWN P1, R13, R20, R17, R22 ;  /* 0x08000011140d7389 */ /* 0x0000640000020016 */
[----:B01----:R-:W-:Y:S05]  /*1250*/  ENDCOLLECTIVE ;  /* 0x000000000000791b */ /* 0x003fea0003800000 */
.L_x_67:
[----:B------:R-:W-:Y:S01]  /*1260*/  HFMA2 R17, -RZ, RZ, 0, 1.1920928955078125e-07 ;  /* 0x00000002ff117431 */ /* 0x000fe200000001ff */
[----:B------:R-:W-:-:S05]  /*1270*/  MOV R10, R13 ;  /* 0x0000000d000a7202 */ /* 0x000fca0000000f00 */
[----:B------:R-:W-:-:S04]  /*1280*/  FADD R10, R9, R10 ;  /* 0x0000000a090a7221 */ /* 0x000fc80000000000 */
[----:B------:R-:W-:-:S07]  /*1290*/  IMAD.MOV.U32 R20, RZ, RZ, R10 ;  /* 0x000000ffff147224 */ /* 0x000fce00078e000a */
[----:B------:R-:W-:Y:S05]  /*12a0*/  WARPSYNC.COLLECTIVE R15, `(.L_x_68) ;  /* 0x000000000f087348 */ /* 0x000fea0003c00000 */
[----:B------:R0:W1:Y:S02]  /*12b0*/  SHFL.DOWN P1, R13, R20, R17, R22 ;  /* 0x08000011140d7389 */ /* 0x0000640000020016 */
[----:B01----:R-:W-:Y:S05]  /*12c0*/  ENDCOLLECTIVE ;  /* 0x000000000000791b */ /* 0x003fea0003800000 */
.L_x_68:
[----:B------:R-:W-:Y:S02]  /*12d0*/  IMAD.MOV.U32 R17, RZ, RZ, 0x1 ;  /* 0x00000001ff117424 */ /* 0x000fe400078e00ff */
[----:B------:R-:W-:-:S04]  /*12e0*/  IMAD.MOV.U32 R11, RZ, RZ, R13 ;  /* 0x000000ffff0b7224 */ /* 0x000fc800078e000d */
[----:B------:R-:W-:-:S05]  /*12f0*/  FADD R11, R10, R11 ;  /* 0x0000000b0a0b7221 */ /* 0x000fca0000000000 */
[----:B------:R-:W-:-:S07]  /*1300*/  MOV R20, R11 ;  /* 0x0000000b00147202 */ /* 0x000fce0000000f00 */
[----:B------:R-:W-:Y:S05]  /*1310*/  WARPSYNC.COLLECTIVE R15, `(.L_x_69) ;  /* 0x000000000f087348 */ /* 0x000fea0003c00000 */
[----:B------:R0:W1:Y:S02]  /*1320*/  SHFL.DOWN P1, R13, R20, R17, R22 ;  /* 0x08000011140d7389 */ /* 0x0000640000020016 */
[----:B01----:R-:W-:Y:S05]  /*1330*/  ENDCOLLECTIVE ;  /* 0x000000000000791b */ /* 0x003fea0003800000 */
.L_x_69:
[----:B------:R-:W-:Y:S01]  /*1340*/  MOV R18, R13 ;  /* 0x0000000d00127202 */ /* 0x000fe20000000f00 */
[----:B------:R-:W-:Y:S06]  /*1350*/  BRA `(.L_x_70) ;  /* 0xfffffff400c87947 */ /* 0x000fec000383ffff */
        .weak           $__internal_1_$__cuda_sm3x_div_rn_noftz_f32_slowpath
        .type           $__internal_1_$__cuda_sm3x_div_rn_noftz_f32_slowpath,@function
        .size           $__internal_1_$__cuda_sm3x_div_rn_noftz_f32_slowpath,(.L_x_167 - $__internal_1_$__cuda_sm3x_div_rn_noftz_f32_slowpath)
$__internal_1_$__cuda_sm3x_div_rn_noftz_f32_slowpath:
        /* <DEDUP_REMOVED lines=34> */
.L_x_72:
        /* <DEDUP_REMOVED lines=51> */
.L_x_79:
[----:B------:R-:W-:-:S04]  /*18b0*/  LOP3.LUT R0, R0, 0x80000000, RZ, 0xc0, !PT ;  /* 0x8000000000007812 */ /* 0x000fc800078ec0ff */
[----:B------:R-:W-:Y:S01]  /*18c0*/  LOP3.LUT R0, R0, 0x7f800000, RZ, 0xfc, !PT ;  /* 0x7f80000000007812 */ /* 0x000fe200078efcff */
[----:B------:R-:W-:Y:S06]  /*18d0*/  BRA `(.L_x_80) ;  /* 0x0000000000047947 */ /* 0x000fec0003800000 */
.L_x_78:
[----:B------:R-:W-:-:S07]  /*18e0*/  IMAD R0, R14, 0x800000, R0 ;  /* 0x008000000e007824 */ /* 0x000fce00078e0200 */
.L_x_80:
[----:B------:R-:W-:Y:S05]  /*18f0*/  BSYNC.RECONVERGENT B2 ;  /* 0x0000000000027941 */ /* 0x000fea0003800200 */
.L_x_77:
[----:B------:R-:W-:Y:S05]  /*1900*/  BRA `(.L_x_81) ;  /* 0x0000000000207947 */ /* 0x000fea0003800000 */
.L_x_76:
[----:B------:R-:W-:-:S04]  /*1910*/  LOP3.LUT R0, R3, 0x80000000, R0, 0x48, !PT ;  /* 0x8000000003007812 */ /* 0x000fc800078e4800 */
[----:B------:R-:W-:Y:S01]  /*1920*/  LOP3.LUT R0, R0, 0x7f800000, RZ, 0xfc, !PT ;  /* 0x7f80000000007812 */ /* 0x000fe200078efcff */
[----:B------:R-:W-:Y:S06]  /*1930*/  BRA `(.L_x_81) ;  /* 0x0000000000147947 */ /* 0x000fec0003800000 */
.L_x_75:
[----:B------:R-:W-:Y:S01]  /*1940*/  LOP3.LUT R0, R3, 0x80000000, R0, 0x48, !PT ;  /* 0x8000000003007812 */ /* 0x000fe200078e4800 */
[----:B------:R-:W-:Y:S06]  /*1950*/  BRA `(.L_x_81) ;  /* 0x00000000000c7947 */ /* 0x000fec0003800000 */
.L_x_74:
[----:B------:R-:W0:Y:S01]  /*1960*/  MUFU.RSQ R0, -QNAN ;  /* 0xffc0000000007908 */ /* 0x000e220000001400 */
[----:B------:R-:W-:Y:S05]  /*1970*/  BRA `(.L_x_81) ;  /* 0x0000000000047947 */ /* 0x000fea0003800000 */
.L_x_73:
[----:B------:R-:W-:-:S07]  /*1980*/  FADD.FTZ R0, R0, R3 ;  /* 0x0000000300007221 */ /* 0x000fce0000010000 */
.L_x_81:
[----:B------:R-:W-:Y:S05]  /*1990*/  BSYNC.RECONVERGENT B1 ;  /* 0x0000000000017941 */ /* 0x000fea0003800200 */
.L_x_71:
[----:B------:R-:W-:-:S04]  /*19a0*/  HFMA2 R13, -RZ, RZ, 0, 0 ;  /* 0x00000000ff0d7431 */ /* 0x000fc800000001ff */
[----:B0-----:R-:W-:Y:S05]  /*19b0*/  RET.REL.NODEC R12 `(_ZN8pygpukit3ops2nn17adaln_bf16_kernelEPK13__nv_bfloat16S4_S4_PS2_iiif) ;  /* 0xffffffe40c907950 */ /* 0x001fea0003c3ffff */
.L_x_82:
        /* <DEDUP_REMOVED lines=12> */
.L_x_167:


//--------------------- .text._ZN8pygpukit3ops2nn21adaln_zero_f32_kernelEPKfS3_S3_S3_S3_Pfiiif --------------------------
	.section	.text._ZN8pygpukit3ops2nn21adaln_zero_f32_kernelEPKfS3_S3_S3_S3_Pfiiif,"ax",@progbits
	.align	128
        .global         _ZN8pygpukit3ops2nn21adaln_zero_f32_kernelEPKfS3_S3_S3_S3_Pfiiif
        .type           _ZN8pygpukit3ops2nn21adaln_zero_f32_kernelEPKfS3_S3_S3_S3_Pfiiif,@function
        .size           _ZN8pygpukit3ops2nn21adaln_zero_f32_kernelEPKfS3_S3_S3_S3_Pfiiif,(.L_x_168 - _ZN8pygpukit3ops2nn21adaln_zero_f32_kernelEPKfS3_S3_S3_S3_Pfiiif)
        .other          _ZN8pygpukit3ops2nn21adaln_zero_f32_kernelEPKfS3_S3_S3_S3_Pfiiif,@"STO_CUDA_ENTRY STV_DEFAULT"
_ZN8pygpukit3ops2nn21adaln_zero_f32_kernelEPKfS3_S3_S3_S3_Pfiiif:
.text._ZN8pygpukit3ops2nn21adaln_zero_f32_kernelEPKfS3_S3_S3_S3_Pfiiif:
        /* <DEDUP_REMOVED lines=42> */
.L_x_85:
[----:B------:R-:W-:-:S06]  /*02a0*/  IMAD.WIDE R8, R3, 0x4, R4 ;  /* 0x0000000403087825 */ /* 0x000fcc00078e0204 */
[----:B------:R-:W2:Y:S01]  /*02b0*/  LDG.E.CONSTANT R9, desc[UR6][R8.64] ;  /* 0x0000000608097981 */ /* 0x000ea2000c1e9900 */
[----:B0-----:R-:W-:-:S04]  /*02c0*/  IADD3 R3, PT, PT, R10, R3, RZ ;  /* 0x000000030a037210 */ /* 0x001fc80007ffe0ff */
[----:B------:R-:W-:Y:S01]  /*02d0*/  ISETP.GE.AND P0, PT, R3, UR8, PT ;  /* 0x0000000803007c0c */ /* 0x000fe2000bf06270 */
[----:B--2---:R-:W-:-:S12]  /*02e0*/  FADD R0, R9, R0 ;  /* 0x0000000009007221 */ /* 0x004fd80000000000 */
[----:B------:R-:W-:Y:S05]  /*02f0*/  @!P0 BRA `(.L_x_85) ;  /* 0xfffffffc00e88947 */ /* 0x000fea000383ffff */
.L_x_84:
[----:B------:R-:W-:Y:S05]  /*0300*/  BSYNC.RECONVERGENT B0 ;  /* 0x0000000000007941 */ /* 0x000fea0003800200 */
.L_x_83:
        /* <DEDUP_REMOVED lines=14> */
[----:B------:R-:W-:Y:S01]  /*03f0*/  LOP3.LUT P0, R8, R7, 0x1f, RZ, 0xc0, !PT ;  /* 0x0000001f07087812 */ /* 0x000fe2000780c0ff */
[----:B------:R-:W-:-:S03]  /*0400*/  IMAD.IADD R9, R3, 0x1, R12 ;  /* 0x0000000103097824 */ /* 0x000fc600078e020c */
[----:B------:R-:W0:Y:S02]  /*0410*/  SHFL.DOWN PT, R11, R10, 0x2, 0x1f ;  /* 0x08401f000a0b7f89 */ /* 0x000e2400000e0000 */
[----:B0-----:R-:W-:Y:S01]  /*0420*/  FADD R11, R10, R11 ;  /* 0x0000000b0a0b7221 */ /* 0x001fe20000000000 */
[----:B------:R-:W-:-:S04]  /*0430*/  LEA R10, R7, R12, 0x2 ;  /* 0x0000000c070a7211 */ /* 0x000fc800078e10ff */
        /* <DEDUP_REMOVED lines=23> */
.L_x_106:
        /* <DEDUP_REMOVED lines=14> */
[----:B01----:R-:W-:Y:S05]  /*0690*/  CALL.REL.NOINC `($__internal_2_$__cuda_sm3x_div_rn_noftz_f32_slowpath) ;  /* 0x0000000c00487944 */ /* 0x003fea0003c00000 */
[----:B------:R-:W-:-:S07]  /*06a0*/  IMAD.MOV.U32 R11, RZ, RZ, R0 ;  /* 0x000000ffff0b7224 */ /* 0x000fce00078e0000 */
.L_x_89:
[----:B------:R-:W-:Y:S05]  /*06b0*/  BSYNC.RECONVERGENT B0 ;  /* 0x0000000000007941 */ /* 0x000fea0003800200 */
.L_x_88:
[----:B------:R-:W2:Y:S01]  /*06c0*/  S2UR UR5, SR_CgaCtaId ;  /* 0x00000000000579c3 */ /* 0x000ea20000008800 */
[----:B------:R-:W-:Y:S01]  /*06d0*/  UMOV UR4, 0x400 ;  /* 0x0000040000047882 */ /* 0x000fe20000000000 */
[----:B------:R-:W-:Y:S01]  /*06e0*/  PLOP3.LUT P0, PT, PT, PT, PT, 0x80, 0x8 ;  /* 0x000000000008781c */ /* 0x000fe20003f0f070 */
[----:B--2---:R-:W-:-:S06]  /*06f0*/  ULEA UR4, UR5, UR4, 0x18 ;  /* 0x0000000405047291 */ /* 0x004fcc000f8ec0ff */
[----:B------:R-:W-:-:S05]  /*0700*/  MOV R12, UR4 ;  /* 0x00000004000c7c02 */ /* 0x000fca0008000f00 */
[----:B------:R2:W-:Y:S02]  /*0710*/  STS [R12+0x80], R11 ;  /* 0x0000800b0c007388 */ /* 0x0005e40000000800 */
.L_x_86:
        /* <DEDUP_REMOVED lines=9> */
[----:B------:R-:W-:Y:S01]  /*07b0*/  IMAD.MOV.U32 R3, RZ, RZ, RZ ;  /* 0x000000ffff037224 */ /* 0x000fe200078e00ff */
[----:B------:R-:W-:-:S07]  /*07c0*/  MOV R13, R7 ;  /* 0x00000007000d7202 */ /* 0x000fce0000000f00 */
.L_x_92:
[----:B0-----:R-:W-:-:S06]  /*07d0*/  IMAD.WIDE R14, R13, 0x4, R4 ;  /* 0x000000040d0e7825 */ /* 0x001fcc00078e0204 */
[----:B------:R-:W3:Y:S01]  /*07e0*/  LDG.E.CONSTANT R14, desc[UR6][R14.64] ;  /* 0x000000060e0e7981 */ /* 0x000ee2000c1e9900 */
[----:B----4-:R-:W-:-:S05]  /*07f0*/  IMAD.IADD R13, R18, 0x1, R13 ;  /* 0x00000001120d7824 */ /* 0x010fca00078e020d */
[----:B------:R-:W-:Y:S01]  /*0800*/  ISETP.GE.AND P1, PT, R13, R0, PT ;  /* 0x000000000d00720c */ /* 0x000fe20003f26270 */
[----:B---3--:R-:W-:-:S04]  /*0810*/  FADD R16, -R11, R14 ;  /* 0x0000000e0b107221 */ /* 0x008fc80000000100 */
[----:B------:R-:W-:-:S08]  /*0820*/  FFMA R3, R16, R16, R3 ;  /* 0x0000001010037223 */ /* 0x000fd00000000003 */
[----:B------:R-:W-:Y:S05]  /*0830*/  @!P1 BRA `(.L_x_92) ;  /* 0xfffffffc00e49947 */ /* 0x000fea000383ffff */
.L_x_91:
[----:B------:R-:W-:Y:S05]  /*0840*/  BSYNC.RECONVERGENT B0 ;  /* 0x0000000000007941 */ /* 0x000fea0003800200 */
.L_x_90:
        /* <DEDUP_REMOVED lines=33> */
.L_x_112:
[----:B-1----:R-:W-:-:S07]  /*0a60*/  FADD R18, R11, R18 ;  /* 0x000000120b127221 */ /* 0x002fce0000000000 */
.L_x_94:
[----:B------:R-:W-:Y:S05]  /*0a70*/  BSYNC B0 ;  /* 0x0000000000007941 */ /* 0x000fea0003800000 */
.L_x_93:
        /* <DEDUP_REMOVED lines=11> */
[----:B------:R-:W-:Y:S01]  /*0b30*/  MOV R0, R18 ;  /* 0x0000001200007202 */ /* 0x000fe20000000f00 */
[----:B------:R-:W-:Y:S01]  /*0b40*/  IMAD.MOV.U32 R3, RZ, RZ, R9 ;  /* 0x000000ffff037224 */ /* 0x000fe200078e0009 */
[----:B------:R-:W-:-:S07]  /*0b50*/  MOV R12, 0xb70 ;  /* 0x00000b70000c7802 */ /* 0x000fce0000000f00 */
[----:B01----:R-:W-:Y:S05]  /*0b60*/  CALL.REL.NOINC `($__internal_2_$__cuda_sm3x_div_rn_noftz_f32_slowpath) ;  /* 0x0000000800147944 */ /* 0x003fea0003c00000 */
.L_x_98:
[----:B------:R-:W-:Y:S05]  /*0b70*/  BSYNC.RECONVERGENT B0 ;  /* 0x0000000000007941 */ /* 0x000fea0003800200 */
.L_x_97:
        /* <DEDUP_REMOVED lines=11> */
.L_x_96:
        /* <DEDUP_REMOVED lines=12> */
.L_x_100:
[----:B------:R-:W-:Y:S01]  /*0cf0*/  IADD3 R22, P0, PT, R2, R7, RZ ;  /* 0x0000000702167210 */ /* 0x000fe20007f1e0ff */
[----:B------:R-:W-:Y:S01]  /*0d00*/  IMAD.WIDE R20, R7, 0x4, R4 ;  /* 0x0000000407147825 */ /* 0x000fe200078e0204 */
[----:B-1----:R-:W-:-:S03]  /*0d10*/  SHF.R.S32.HI R10, RZ, 0x1f, R7 ;  /* 0x0000001fff0a7819 */ /* 0x002fc60000011407 */
[----:B0-----:R-:W-:Y:S01]  /*0d20*/  IMAD.SHL.U32 R11, R22, 0x4, RZ ;  /* 0x00000004160b7824 */ /* 0x001fe200078e00ff */
[-C--:B------:R-:W-:Y:S01]  /*0d30*/  IADD3.X R13, PT, PT, R3, R10.reuse, RZ, P0, !PT ;  /* 0x0000000a030d7210 */ /* 0x080fe200007fe4ff */
[----:B------:R-:W4:Y:S01]  /*0d40*/  LDG.E.CONSTANT R21, desc[UR6][R20.64] ;  /* 0x0000000614157981 */ /* 0x000f22000c1e9900 */
[----:B------:R-:W-:Y:S02]  /*0d50*/  IADD3 R17, P0, PT, R6, R7, RZ ;  /* 0x0000000706117210 */ /* 0x000fe40007f1e0ff */
[----:B------:R-:W-:Y:S02]  /*0d60*/  SHF.L.U64.HI R22, R22, 0x2, R13 ;  /* 0x0000000216167819 */ /* 0x000fe4000001020d */
[----:B------:R-:W-:Y:S01]  /*0d70*/  IADD3 R18, P1, PT, R11, UR8, RZ ;  /* 0x000000080b127c10 */ /* 0x000fe2000ff3e0ff */
[----:B------:R-:W-:Y:S01]  /*0d80*/  IMAD.SHL.U32 R16, R17, 0x4, RZ ;  /* 0x0000000411107824 */ /* 0x000fe200078e00ff */
[----:B------:R-:W-:Y:S02]  /*0d90*/  LEA.HI.X.SX32 R10, R6, R10, 0x1, P0 ;  /* 0x0000000a060a7211 */ /* 0x000fe400000f0eff */
[----:B------:R-:W-:-:S02]  /*0da0*/  IADD3 R14, P0, PT, R11, UR12, RZ ;  /* 0x0000000c0b0e7c10 */ /* 0x000fc4000ff1e0ff */
[----:B------:R-:W-:Y:S02]  /*0db0*/  IADD3.X R19, PT, PT, R22, UR9, RZ, P1, !PT ;  /* 0x0000000916137c10 */ /* 0x000fe40008ffe4ff */
[----:B------:R-:W-:Y:S02]  /*0dc0*/  SHF.L.U64.HI R17, R17, 0x2, R10 ;  /* 0x0000000211117819 */ /* 0x000fe4000001020a */
[----:B---3--:R-:W-:Y:S01]  /*0dd0*/  IADD3 R12, P2, PT, R16, UR16, RZ ;  /* 0x00000010100c7c10 */ /* 0x008fe2000ff5e0ff */
[----:B------:R-:W3:Y:S01]  /*0de0*/  LDG.E.CONSTANT R18, desc[UR6][R18.64] ;  /* 0x0000000612127981 */ /* 0x000ee2000c1e9900 */
[----:B------:R-:W-:Y:S02]  /*0df0*/  IADD3.X R15, PT, PT, R22, UR13, RZ, P0, !PT ;  /* 0x0000000d160f7c10 */ /* 0x000fe400087fe4ff */
[----:B------:R-:W-:Y:S02]  /*0e00*/  IADD3 R10, P1, PT, R11, UR14, RZ ;  /* 0x0000000e0b0a7c10 */ /* 0x000fe4000ff3e0ff */
[----:B------:R-:W-:-:S02]  /*0e10*/  IADD3.X R13, PT, PT, R17, UR17, RZ, P2, !PT ;  /* 0x00000011110d7c10 */ /* 0x000fc400097fe4ff */
[----:B------:R-:W-:Y:S01]  /*0e20*/  IADD3.X R11, PT, PT, R22, UR15, RZ, P1, !PT ;  /* 0x0000000f160b7c10 */ /* 0x000fe20008ffe4ff */
[----:B------:R-:W5:Y:S04]  /*0e30*/  LDG.E.CONSTANT R15, desc[UR6][R14.64] ;  /* 0x000000060e0f7981 */ /* 0x000f68000c1e9900 */
[----:B------:R-:W5:Y:S04]  /*0e40*/  LDG.E.CONSTANT R13, desc[UR6][R12.64] ;  /* 0x000000060c0d7981 */ /* 0x000f68000c1e9900 */
[----:B------:R-:W5:Y:S01]  /*0e50*/  LDG.E.CONSTANT R10, desc[UR6][R10.64] ;  /* 0x000000060a0a7981 */ /* 0x000f62000c1e9900 */
[----:B------:R-:W-:-:S04]  /*0e60*/  IADD3 R16, P0, PT, R16, UR18, RZ ;  /* 0x0000001210107c10 */ /* 0x000fc8000ff1e0ff */
[----:B------:R-:W-:Y:S02]  /*0e70*/  IADD3.X R17, PT, PT, R17, UR19, RZ, P0, !PT ;  /* 0x0000001311117c10 */ /* 0x000fe400087fe4ff */
[----:B--2---:R-:W-:-:S04]  /*0e80*/  IADD3 R7, PT, PT, R7, UR4, RZ ;  /* 0x0000000407077c10 */ /* 0x004fc8000fffe0ff */
[----:B------:R-:W-:Y:S01]  /*0e90*/  ISETP.GE.AND P0, PT, R7, R0, PT ;  /* 0x000000000700720c */ /* 0x000fe20003f06270 */
[----:B----4-:R-:W-:-:S04]  /*0ea0*/  FADD R20, -R8, R21 ;  /* 0x0000001508147221 */ /* 0x010fc80000000100 */
[----:B------:R-:W-:Y:S01]  /*0eb0*/  FMUL R20, R20, R9 ;  /* 0x0000000914147220 */ /* 0x000fe20000400000 */
[----:B---3--:R-:W-:-:S04]  /*0ec0*/  FADD R21, R18, 1 ;  /* 0x3f80000012157421 */ /* 0x008fc80000000000 */
[----:B-----5:R-:W-:-:S04]  /*0ed0*/  FFMA R20, R20, R21, R15 ;  /* 0x0000001514147223 */ /* 0x020fc8000000000f */
[----:B------:R-:W-:-:S05]  /*0ee0*/  FFMA R19, R10, R20, R13 ;  /* 0x000000140a137223 */ /* 0x000fca000000000d */
[----:B------:R0:W-:Y:S01]  /*0ef0*/  STG.E desc[UR6][R16.64], R19 ;  /* 0x0000001310007986 */ /* 0x0001e2000c101906 */
[----:B------:R-:W-:Y:S05]  /*0f00*/  @!P0 BRA `(.L_x_100) ;  /* 0xfffffffc00788947 */ /* 0x000fea000383ffff */
[----:B------:R-:W-:Y:S05]  /*0f10*/  BSYNC.RECONVERGENT B0 ;  /* 0x0000000000007941 */ /* 0x000fea0003800200 */
.L_x_99:
[----:B------:R-:W-:Y:S05]  /*0f20*/  EXIT ;  /* 0x000000000000794d */ /* 0x000fea0003800000 */
.L_x_87:
[----:B------:R-:W-:Y:S02]  /*0f30*/  HFMA2 R22, -RZ, RZ, 0, 1.847743988037109375e-06 ;  /* 0x0000001fff167431 */ /* 0x000fe400000001ff */
[----:B--2---:R-:W-:Y:S02]  /*0f40*/  IMAD.MOV.U32 R20, RZ, RZ, R0 ;  /* 0x000000ffff147224 */ /* 0x004fe400078e0000 */
[----:B------:R-:W-:Y:S02]  /*0f50*/  IMAD.MOV.U32 R17, RZ, RZ, 0x10 ;  /* 0x00000010ff117424 */ /* 0x000fe400078e00ff */
[----:B------:R-:W-:-:S07]  /*0f60*/  IMAD.MOV.U32 R15, RZ, RZ, -0x1 ;  /* 0xffffffffff0f7424 */ /* 0x000fce00078e00ff */
[----:B01----:R-:W-:Y:S05]  /*0f70*/  WARPSYNC.COLLECTIVE R15, `(.L_x_101) ;  /* 0x000000000f087348 */ /* 0x003fea0003c00000 */
[----:B------:R2:W3:Y:S02]  /*0f80*/  SHFL.DOWN P1, R13, R20, R17, R22 ;  /* 0x08000011140d7389 */ /* 0x0004e40000020016 */
[----:B0123--:R-:W-:Y:S05]  /*0f90*/  ENDCOLLECTIVE ;  /* 0x000000000000791b */ /* 0x00ffea0003800000 */
.L_x_101:
[----:B------:R-:W-:Y:S02]  /*0fa0*/  IMAD.MOV.U32 R17, RZ, RZ, 0x8 ;  /* 0x00000008ff117424 */ /* 0x000fe400078e00ff */
[----:B------:R-:W-:-:S04]  /*0fb0*/  IMAD.MOV.U32 R3, RZ, RZ, R13 ;  /* 0x000000ffff037224 */ /* 0x000fc800078e000d */
[----:B------:R-:W-:-:S05]  /*0fc0*/  FADD R3, R3, R0 ;  /* 0x0000000003037221 */ /* 0x000fca0000000000 */
[----:B------:R-:W-:-:S07]  /*0fd0*/  MOV R20, R3 ;  /* 0x0000000300147202 */ /* 0x000fce0000000f00 */
[----:B------:R-:W-:Y:S05]  /*0fe0*/  WARPSYNC.COLLECTIVE R15, `(.L_x_102) ;  /* 0x000000000f087348 */ /* 0x000fea0003c00000 */
[----:B------:R0:W1:Y:S02]  /*0ff0*/  SHFL.DOWN P1, R13, R20, R17, R22 ;  /* 0x08000011140d7389 */ /* 0x0000640000020016 */
[----:B01----:R-:W-:Y:S05]  /*1000*/  ENDCOLLECTIVE ;  /* 0x000000000000791b */ /* 0x003fea0003800000 */
.L_x_102:
[----:B------:R-:W-:Y:S02]  /*1010*/  IMAD.MOV.U32 R17, RZ, RZ, 0x4 ;  /* 0x00000004ff117424 */ /* 0x000fe400078e00ff */
[----:B------:R-:W-:-:S04]  /*1020*/  IMAD.MOV.U32 R14, RZ, RZ, R13 ;  /* 0x000000ffff0e7224 */ /* 0x000fc800078e000d */
[----:B------:R-:W-:-:S05]  /*1030*/  FADD R14, R3, R14 ;  /* 0x0000000e030e7221 */ /* 0x000fca0000000000 */
[----:B------:R-:W-:-:S07]  /*1040*/  MOV R20, R14 ;  /* 0x0000000e00147202 */ /* 0x000fce0000000f00 */
[----:B------:R-:W-:Y:S05]  /*1050*/  WARPSYNC.COLLECTIVE R15, `(.L_x_103) ;  /* 0x000000000f087348 */ /* 0x000fea0003c00000 */
[----:B------:R0:W1:Y:S02]  /*1060*/  SHFL.DOWN P1, R13, R20, R17, R22 ;  /* 0x08000011140d7389 */ /* 0x0000640000020016 */
[----:B01----:R-:W-:Y:S05]  /*1070*/  ENDCOLLECTIVE ;  /* 0x000000000000791b */ /* 0x003fea0003800000 */
.L_x_103:
[----:B------:R-:W-:Y:S02]  /*1080*/  IMAD.MOV.U32 R17, RZ, RZ, 0x2 ;  /* 0x00000002ff117424 */ /* 0x000fe400078e00ff */
[----:B------:R-:W-:-:S04]  /*1090*/  IMAD.MOV.U32 R11, RZ, RZ, R13 ;  /* 0x000000ffff0b7224 */ /* 0x000fc800078e000d */
[----:B------:R-:W-:-:S05]  /*10a0*/  FADD R11, R14, R11 ;  /* 0x0000000b0e0b7221 */ /* 0x000fca0000000000 */
[----:B------:R-:W-:-:S07]  /*10b0*/  MOV R20, R11 ;  /* 0x0000000b00147202 */ /* 0x000fce0000000f00 */
[----:B------:R-:W-:Y:S05]  /*10c0*/  WARPSYNC.COLLECTIVE R15, `(.L_x_104) ;  /* 0x000000000f087348 */ /* 0x000fea0003c00000 */
[----:B------:R0:W1:Y:S02]  /*10d0*/  SHFL.DOWN P1, R13, R20, R17, R22 ;  /* 0x08000011140d7389 */ /* 0x0000640000020016 */
[----:B01----:R-:W-:Y:S05]  /*10e0*/  ENDCOLLECTIVE ;  /* 0x000000000000791b */ /* 0x003fea0003800000 */
.L_x_104:
[----:B------:R-:W-:Y:S02]  /*10f0*/  IMAD.MOV.U32 R17, RZ, RZ, 0x1 ;  /* 0x00000001ff117424 */ /* 0x000fe400078e00ff */
[----:B------:R-:W-:-:S04]  /*1100*/  IMAD.MOV.U32 R16, RZ, RZ, R13 ;  /* 0x000000ffff107224 */ /* 0x000fc800078e000d */
[----:B------:R-:W-:-:S05]  /*1110*/  FADD R16, R11, R16 ;  /* 0x000000100b107221 */ /* 0x000fca0000000000 */
[----:B------:R-:W-:-:S07]  /*1120*/  MOV R20, R16 ;  /* 0x0000001000147202 */ /* 0x000fce0000000f00 */
[----:B------:R-:W-:Y:S05]  /*1130*/  WARPSYNC.COLLECTIVE R15, `(.L_x_105) ;  /* 0x000000000f087348 */ /* 0x000fea0003c00000 */
[----:B------:R0:W1:Y:S02]  /*1140*/  SHFL.DOWN P1, R13, R20, R17, R22 ;  /* 0x08000011140d7389 */ /* 0x0000640000020016 */
[----:B01----:R-:W-:Y:S05]  /*1150*/  ENDCOLLECTIVE ;  /* 0x000000000000791b */ /* 0x003fea0003800000 */
.L_x_105:
[----:B------:R-:W-:Y:S05]  /*1160*/  BRA `(.L_x_106) ;  /* 0xfffffff400107947 */ /* 0x000fea000383ffff */
.L_x_95:
[----:B------:R-:W-:Y:S02]  /*1170*/  HFMA2 R17, -RZ, RZ, 0, 9.5367431640625e-07 ;  /* 0x00000010ff117431 */ /* 0x000fe400000001ff */
[----:B--2---:R-:W-:Y:S02]  /*1180*/  IMAD.MOV.U32 R20, RZ, RZ, R3 ;  /* 0x000000ffff147224 */ /* 0x004fe400078e0003 */
[----:B------:R-:W-:Y:S02]  /*1190*/  IMAD.MOV.U32 R22, RZ, RZ, 0x1f ;  /* 0x0000001fff167424 */ /* 0x000fe400078e00ff */
[----:B------:R-:W-:-:S07]  /*11a0*/  IMAD.MOV.U32 R15, RZ, RZ, -0x1 ;  /* 0xffffffffff0f7424 */ /* 0x000fce00078e00ff */
[----:B01----:R-:W-:Y:S05]  /*11b0*/  WARPSYNC.COLLECTIVE R15, `(.L_x_107) ;  /* 0x000000000f087348 */ /* 0x003fea0003c00000 */
[----:B------:R2:W3:Y:S02]  /*11c0*/  SHFL.DOWN P1, R13, R20, R17, R22 ;  /* 0x08000011140d7389 */ /* 0x0004e40000020016 */
[----:B0123--:R-:W-:Y:S05]  /*11d0*/  ENDCOLLECTIVE ;  /* 0x000000000000791b */ /* 0x00ffea0003800000 */
.L_x_107:
[----:B------:R-:W-:Y:S01]  /*11e0*/  IMAD.MOV.U32 R17, RZ, RZ, 0x8 ;  /* 0x00000008ff117424 */ /* 0x000fe200078e00ff */
[----:B------:R-:W-:-:S05]  /*11f0*/  MOV R8, R13 ;  /* 0x0000000d00087202 */ /* 0x000fca0000000f00 */
[----:B------:R-:W-:-:S04]  /*1200*/  FADD R8, R8, R3 ;  /* 0x0000000308087221 */ /* 0x000fc80000000000 */
[----:B------:R-:W-:-:S07]  /*1210*/  IMAD.MOV.U32 R20, RZ, RZ, R8 ;  /* 0x000000ffff147224 */ /* 0x000fce00078e0008 */
[----:B------:R-:W-:Y:S05]  /*1220*/  WARPSYNC.COLLECTIVE R15, `(.L_x_108) ;  /* 0x000000000f087348 */ /* 0x000fea0003c00000 */
[----:B------:R0:W1:Y:S02]  /*1230*/  SHFL.DOWN P1, R13, R20, R17, R22 ;  /* 0x08000011140d7389 */ /* 0x0000640000020016 */
[----:B01----:R-:W-:Y:S05]  /*1240*/  ENDCOLLECTIVE ;  /* 0x000000000000791b */ /* 0x003fea0003800000 */
.L_x_108:
[----:B------:R-:W-:Y:S01]  /*1250*/  IMAD.MOV.U32 R17, RZ, RZ, 0x4 ;  /* 0x00000004ff117424 */ /* 0x000fe200078e00ff */
[----:B------:R-:W-:-:S05]  /*1260*/  MOV R9, R13 ;  /* 0x0000000d00097202 */ /* 0x000fca0000000f00 */
[----:B------:R-:W-:-:S04]  /*1270*/  FADD R9, R8, R9 ;  /* 0x0000000908097221 */ /* 0x000fc80000000000 */
[----:B------:R-:W-:-:S07]  /*1280*/  IMAD.MOV.U32 R20, RZ, RZ, R9 ;  /* 0x000000ffff147224 */ /* 0x000fce00078e0009 */
[----:B------:R-:W-:Y:S05]  /*1290*/  WARPSYNC.COLLECTIVE R15, `(.L_x_109) ;  /* 0x000000000f087348 */ /* 0x000fea0003c00000 */
[----:B------:R0:W1:Y:S02]  /*12a0*/  SHFL.DOWN P1, R13, R20, R17, R22 ;  /* 0x08000011140d7389 */ /* 0x0000640000020016 */
[----:B01----:R-:W-:Y:S05]  /*12b0*/  ENDCOLLECTIVE ;  /* 0x000000000000791b */ /* 0x003fea0003800000 */
.L_x_109:
[----:B------:R-:W-:Y:S01]  /*12c0*/  HFMA2 R17, -RZ, RZ, 0, 1.1920928955078125e-07 ;  /* 0x00000002ff117431 */ /* 0x000fe200000001ff */
[----:B------:R-:W-:-:S05]  /*12d0*/  MOV R10, R13 ;  /* 0x0000000d000a7202 */ /* 0x000fca0000000f00 */
[----:B------:R-:W-:-:S04]  /*12e0*/  FADD R10, R9, R10 ;  /* 0x0000000a090a7221 */ /* 0x000fc80000000000 */
[----:B------:R-:W-:-:S07]  /*12f0*/  IMAD.MOV.U32 R20, RZ, RZ, R10 ;  /* 0x000000ffff147224 */ /* 0x000fce00078e000a */
[----:B------:R-:W-:Y:S05]  /*1300*/  WARPSYNC.COLLECTIVE R15, `(.L_x_110) ;  /* 0x000000000f087348 */ /* 0x000fea0003c00000 */
[----:B------:R0:W1:Y:S02]  /*1310*/  SHFL.DOWN P1, R13, R20, R17, R22 ;  /* 0x08000011140d7389 */ /* 0x0000640000020016 */
[----:B01----:R-:W-:Y:S05]  /*1320*/  ENDCOLLECTIVE ;  /* 0x000000000000791b */ /* 0x003fea0003800000 */
.L_x_110:
[----:B------:R-:W-:Y:S02]  /*1330*/  IMAD.MOV.U32 R17, RZ, RZ, 0x1 ;  /* 0x00000001ff117424 */ /* 0x000fe400078e00ff */
[----:B------:R-:W-:-:S04]  /*1340*/  IMAD.MOV.U32 R11, RZ, RZ, R13 ;  /* 0x000000ffff0b7224 */ /* 0x000fc800078e000d */
[----:B------:R-:W-:-:S05]  /*1350*/  FADD R11, R10, R11 ;  /* 0x0000000b0a0b7221 */ /* 0x000fca0000000000 */
[----:B------:R-:W-:-:S07]  /*1360*/  MOV R20, R11 ;  /* 0x0000000b00147202 */ /* 0x000fce0000000f00 */
[----:B------:R-:W-:Y:S05]  /*1370*/  WARPSYNC.COLLECTIVE R15, `(.L_x_111) ;  /* 0x000000000f087348 */ /* 0x000fea0003c00000 */
[----:B------:R0:W1:Y:S02]  /*1380*/  SHFL.DOWN P1, R13, R20, R17, R22 ;  /* 0x08000011140d7389 */ /* 0x0000640000020016 */
[----:B01----:R-:W-:Y:S05]  /*1390*/  ENDCOLLECTIVE ;  /* 0x000000000000791b */ /* 0x003fea0003800000 */
.L_x_111:
[----:B------:R-:W-:Y:S01]  /*13a0*/  MOV R18, R13 ;  /* 0x0000000d00127202 */ /* 0x000fe20000000f00 */
[----:B------:R-:W-:Y:S06]  /*13b0*/  BRA `(.L_x_112) ;  /* 0xfffffff400a87947 */ /* 0x000fec000383ffff */
        .weak           $__internal_2_$__cuda_sm3x_div_rn_noftz_f32_slowpath
        .type           $__internal_2_$__cuda_sm3x_div_rn_noftz_f32_slowpath,@function
        .size           $__internal_2_$__cuda_sm3x_div_rn_noftz_f32_slowpath,(.L_x_168 - $__internal_2_$__cuda_sm3x_div_rn_noftz_f32_slowpath)
$__internal_2_$__cuda_sm3x_div_rn_noftz_f32_slowpath:
        /* <DEDUP_REMOVED lines=34> */
.L_x_114:
        /* <DEDUP_REMOVED lines=51> */
.L_x_121:
[----:B------:R-:W-:-:S04]  /*1910*/  LOP3.LUT R0, R0, 0x80000000, RZ, 0xc0, !PT ;  /* 0x8000000000007812 */ /* 0x000fc800078ec0ff */
[----:B------:R-:W-:Y:S01]  /*1920*/  LOP3.LUT R0, R0, 0x7f800000, RZ, 0xfc, !PT ;  /* 0x7f80000000007812 */ /* 0x000fe200078efcff */
[----:B------:R-:W-:Y:S06]  /*1930*/  BRA `(.L_x_122) ;  /* 0x0000000000047947 */ /* 0x000fec0003800000 */
.L_x_120:
[----:B------:R-:W-:-:S07]  /*1940*/  IMAD R0, R14, 0x800000, R0 ;  /* 0x008000000e007824 */ /* 0x000fce00078e0200 */
.L_x_122:
[----:B------:R-:W-:Y:S05]  /*1950*/  BSYNC.RECONVERGENT B2 ;  /* 0x0000000000027941 */ /* 0x000fea0003800200 */
.L_x_119:
[----:B------:R-:W-:Y:S05]  /*1960*/  BRA `(.L_x_123) ;  /* 0x0000000000207947 */ /* 0x000fea0003800000 */
.L_x_118:
[----:B------:R-:W-:-:S04]  /*1970*/  LOP3.LUT R0, R3, 0x80000000, R0, 0x48, !PT ;  /* 0x8000000003007812 */ /* 0x000fc800078e4800 */
[----:B------:R-:W-:Y:S01]  /*1980*/  LOP3.LUT R0, R0, 0x7f800000, RZ, 0xfc, !PT ;  /* 0x7f80000000007812 */ /* 0x000fe200078efcff */
[----:B------:R-:W-:Y:S06]  /*1990*/  BRA `(.L_x_123) ;  /* 0x0000000000147947 */ /* 0x000fec0003800000 */
.L_x_117:
[----:B------:R-:W-:Y:S01]  /*19a0*/  LOP3.LUT R0, R3, 0x80000000, R0, 0x48, !PT ;  /* 0x8000000003007812 */ /* 0x000fe200078e4800 */
[----:B------:R-:W-:Y:S06]  /*19b0*/  BRA `(.L_x_123) ;  /* 0x00000000000c7947 */ /* 0x000fec0003800000 */
.L_x_116:
[----:B------:R-:W0:Y:S01]  /*19c0*/  MUFU.RSQ R0, -QNAN ;  /* 0xffc0000000007908 */ /* 0x000e220000001400 */
[----:B------:R-:W-:Y:S05]  /*19d0*/  BRA `(.L_x_123) ;  /* 0x0000000000047947 */ /* 0x000fea0003800000 */
.L_x_115:
[----:B------:R-:W-:-:S07]  /*19e0*/  FADD.FTZ R0, R0, R3 ;  /* 0x0000000300007221 */ /* 0x000fce0000010000 */
.L_x_123:
[----:B------:R-:W-:Y:S05]  /*19f0*/  BSYNC.RECONVERGENT B1 ;  /* 0x0000000000017941 */ /* 0x000fea0003800200 */
.L_x_113:
[----:B------:R-:W-:-:S04]  /*1a00*/  HFMA2 R13, -RZ, RZ, 0, 0 ;  /* 0x00000000ff0d7431 */ /* 0x000fc800000001ff */
[----:B0-----:R-:W-:Y:S05]  /*1a10*/  RET.REL.NODEC R12 `(_ZN8pygpukit3ops2nn21adaln_zero_f32_kernelEPKfS3_S3_S3_S3_Pfiiif) ;  /* 0xffffffe40c787950 */ /* 0x001fea0003c3ffff */
.L_x_124:
        /* <DEDUP_REMOVED lines=14> */
.L_x_168:


//--------------------- .text._ZN8pygpukit3ops2nn16adaln_f32_kernelEPKfS3_S3_Pfiiif --------------------------
	.section	.text._ZN8pygpukit3ops2nn16adaln_f32_kernelEPKfS3_S3_Pfiiif,"ax",@progbits
	.align	128
        .global         _ZN8pygpukit3ops2nn16adaln_f32_kernelEPKfS3_S3_Pfiiif
        .type           _ZN8pygpukit3ops2nn16adaln_f32_kernelEPKfS3_S3_Pfiiif,@function
        .size           _ZN8pygpukit3ops2nn16adaln_f32_kernelEPKfS3_S3_Pfiiif,(.L_x_169 - _ZN8pygpukit3ops2nn16adaln_f32_kernelEPKfS3_S3_Pfiiif)
        .other          _ZN8pygpukit3ops2nn16adaln_f32_kernelEPKfS3_S3_Pfiiif,@"STO_CUDA_ENTRY STV_DEFAULT"
_ZN8pygpukit3ops2nn16adaln_f32_kernelEPKfS3_S3_Pfiiif:
.text._ZN8pygpukit3ops2nn16adaln_f32_kernelEPKfS3_S3_Pfiiif:
        /* <DEDUP_REMOVED lines=42> */
.L_x_127:
[----:B------:R-:W-:-:S06]  /*02a0*/  IMAD.WIDE R8, R3, 0x4, R4 ;  /* 0x0000000403087825 */ /* 0x000fcc00078e0204 */
[----:B------:R-:W2:Y:S01]  /*02b0*/  LDG.E.CONSTANT R9, desc[UR6][R8.64] ;  /* 0x0000000608097981 */ /* 0x000ea2000c1e9900 */
[----:B0-----:R-:W-:-:S04]  /*02c0*/  IADD3 R3, PT, PT, R10, R3, RZ ;  /* 0x000000030a037210 */ /* 0x001fc80007ffe0ff */
[----:B------:R-:W-:Y:S01]  /*02d0*/  ISETP.GE.AND P0, PT, R3, UR8, PT ;  /* 0x0000000803007c0c */ /* 0x000fe2000bf06270 */
[----:B--2---:R-:W-:-:S12]  /*02e0*/  FADD R0, R9, R0 ;  /* 0x0000000009007221 */ /* 0x004fd80000000000 */
[----:B------:R-:W-:Y:S05]  /*02f0*/  @!P0 BRA `(.L_x_127) ;  /* 0xfffffffc00e88947 */ /* 0x000fea000383ffff */
.L_x_126:
[----:B------:R-:W-:Y:S05]  /*0300*/  BSYNC.RECONVERGENT B0 ;  /* 0x0000000000007941 */ /* 0x000fea0003800200 */
.L_x_125:
        /* <DEDUP_REMOVED lines=42> */
.L_x_147:
        /* <DEDUP_REMOVED lines=14> */
[----:B01----:R-:W-:Y:S05]  /*0690*/  CALL.REL.NOINC `($__internal_3_$__cuda_sm3x_div_rn_noftz_f32_slowpath) ;  /* 0x0000000c00187944 */ /* 0x003fea0003c00000 */
[----:B------:R-:W-:-:S07]  /*06a0*/  IMAD.MOV.U32 R11, RZ, RZ, R0 ;  /* 0x000000ffff0b7224 */ /* 0x000fce00078e0000 */
.L_x_131:
[----:B------:R-:W-:Y:S05]  /*06b0*/  BSYNC.RECONVERGENT B0 ;  /* 0x0000000000007941 */ /* 0x000fea0003800200 */
.L_x_130:
[----:B------:R-:W2:Y:S01]  /*06c0*/  S2UR UR5, SR_CgaCtaId ;  /* 0x00000000000579c3 */ /* 0x000ea20000008800 */
[----:B------:R-:W-:Y:S01]  /*06d0*/  UMOV UR4, 0x400 ;  /* 0x0000040000047882 */ /* 0x000fe20000000000 */
[----:B------:R-:W-:Y:S01]  /*06e0*/  PLOP3.LUT P0, PT, PT, PT, PT, 0x80, 0x8 ;  /* 0x000000000008781c */ /* 0x000fe20003f0f070 */
[----:B--2---:R-:W-:-:S06]  /*06f0*/  ULEA UR4, UR5, UR4, 0x18 ;  /* 0x0000000405047291 */ /* 0x004fcc000f8ec0ff */
[----:B------:R-:W-:-:S05]  /*0700*/  MOV R12, UR4 ;  /* 0x00000004000c7c02 */ /* 0x000fca0008000f00 */
[----:B------:R2:W-:Y:S02]  /*0710*/  STS [R12+0x80], R11 ;  /* 0x0000800b0c007388 */ /* 0x0005e40000000800 */
.L_x_128:
        /* <DEDUP_REMOVED lines=11> */
.L_x_134:
[----:B0-----:R-:W-:-:S06]  /*07d0*/  IMAD.WIDE R14, R13, 0x4, R4 ;  /* 0x000000040d0e7825 */ /* 0x001fcc00078e0204 */
[----:B------:R-:W3:Y:S01]  /*07e0*/  LDG.E.CONSTANT R14, desc[UR6][R14.64] ;  /* 0x000000060e0e7981 */ /* 0x000ee2000c1e9900 */
[----:B----4-:R-:W-:-:S05]  /*07f0*/  IMAD.IADD R13, R18, 0x1, R13 ;  /* 0x00000001120d7824 */ /* 0x010fca00078e020d */
[----:B------:R-:W-:Y:S01]  /*0800*/  ISETP.GE.AND P1, PT, R13, R0, PT ;  /* 0x000000000d00720c */ /* 0x000fe20003f26270 */
[----:B---3--:R-:W-:-:S04]  /*0810*/  FADD R16, -R11, R14 ;  /* 0x0000000e0b107221 */ /* 0x008fc80000000100 */
[----:B------:R-:W-:-:S08]  /*0820*/  FFMA R3, R16, R16, R3 ;  /* 0x0000001010037223 */ /* 0x000fd00000000003 */
[----:B------:R-:W-:Y:S05]  /*0830*/  @!P1 BRA `(.L_x_134) ;  /* 0xfffffffc00e49947 */ /* 0x000fea000383ffff */
.L_x_133:
[----:B------:R-:W-:Y:S05]  /*0840*/  BSYNC.RECONVERGENT B0 ;  /* 0x0000000000007941 */ /* 0x000fea0003800200 */
.L_x_132:
        /* <DEDUP_REMOVED lines=33> */
.L_x_153:
[----:B-1----:R-:W-:-:S07]  /*0a60*/  FADD R18, R11, R18 ;  /* 0x000000120b127221 */ /* 0x002fce0000000000 */
.L_x_136:
[----:B------:R-:W-:Y:S05]  /*0a70*/  BSYNC B0 ;  /* 0x0000000000007941 */ /* 0x000fea0003800000 */
.L_x_135:
        /* <DEDUP_REMOVED lines=14> */
[----:B01----:R-:W-:Y:S05]  /*0b60*/  CALL.REL.NOINC `($__internal_3_$__cuda_sm3x_div_rn_noftz_f32_slowpath) ;  /* 0x0000000400e47944 */ /* 0x003fea0003c00000 */
.L_x_140:
[----:B------:R-:W-:Y:S05]  /*0b70*/  BSYNC.RECONVERGENT B0 ;  /* 0x0000000000007941 */ /* 0x000fea0003800200 */
.L_x_139:
        /* <DEDUP_REMOVED lines=11> */
.L_x_138:
        /* <DEDUP_REMOVED lines=10> */
.L_x_141:
[----:B0-----:R-:W-:Y:S01]  /*0cd0*/  IADD3 R9, P0, PT, R6, R7, RZ ;  /* 0x0000000706097210 */ /* 0x001fe20007f1e0ff */
[----:B01----:R-:W-:Y:S01]  /*0ce0*/  IMAD.WIDE R10, R7, 0x4, R4 ;  /* 0x00000004070a7825 */ /* 0x003fe200078e0204 */
[----:B------:R-:W-:-:S03]  /*0cf0*/  SHF.R.S32.HI R8, RZ, 0x1f, R7 ;  /* 0x0000001fff087819 */ /* 0x000fc60000011407 */
[----:B------:R-:W-:Y:S01]  /*0d00*/  IMAD.SHL.U32 R16, R9, 0x4, RZ ;  /* 0x0000000409107824 */ /* 0x000fe200078e00ff */
[----:B------:R-:W-:Y:S01]  /*0d10*/  IADD3.X R14, PT, PT, R3, R8, RZ, P0, !PT ;  /* 0x00000008030e7210 */ /* 0x000fe200007fe4ff */
[----:B------:R-:W2:Y:S03]  /*0d20*/  LDG.E.CONSTANT R11, desc[UR6][R10.64] ;  /* 0x000000060a0b7981 */ /* 0x000ea6000c1e9900 */
[----:B------:R-:W-:Y:S02]  /*0d30*/  SHF.L.U64.HI R9, R9, 0x2, R14 ;  /* 0x0000000209097819 */ /* 0x000fe4000001020e */
[C---:B----4-:R-:W-:Y:S02]  /*0d40*/  IADD3 R14, P0, PT, R16.reuse, UR8, RZ ;  /* 0x00000008100e7c10 */ /* 0x050fe4000ff1e0ff */
[----:B------:R-:W-:Y:S02]  /*0d50*/  IADD3 R16, P1, PT, R16, UR12, RZ ;  /* 0x0000000c10107c10 */ /* 0x000fe4000ff3e0ff */
[----:B------:R-:W-:-:S02]  /*0d60*/  IADD3.X R15, PT, PT, R9, UR9, RZ, P0, !PT ;  /* 0x00000009090f7c10 */ /* 0x000fc400087fe4ff */
[----:B------:R-:W-:-:S03]  /*0d70*/  IADD3.X R17, PT, PT, R9, UR13, RZ, P1, !PT ;  /* 0x0000000d09117c10 */ /* 0x000fc60008ffe4ff */
[----:B------:R-:W4:Y:S04]  /*0d80*/  LDG.E.CONSTANT R14, desc[UR6][R14.64] ;  /* 0x000000060e0e7981 */ /* 0x000f28000c1e9900 */
[----:B------:R-:W5:Y:S01]  /*0d90*/  LDG.E.CONSTANT R17, desc[UR6][R16.64] ;  /* 0x0000000610117981 */ /* 0x000f62000c1e9900 */
[----:B------:R-:W-:-:S04]  /*0da0*/  IADD3 R9, P0, PT, R2, R7, RZ ;  /* 0x0000000702097210 */ /* 0x000fc80007f1e0ff */
[----:B------:R-:W-:Y:S02]  /*0db0*/  LEA.HI.X.SX32 R20, R2, R8, 0x1, P0 ;  /* 0x0000000802147211 */ /* 0x000fe400000f0eff */
[----:B------:R-:W-:-:S04]  /*0dc0*/  LEA R8, P0, R9, UR14, 0x2 ;  /* 0x0000000e09087c11 */ /* 0x000fc8000f8010ff */
[----:B------:R-:W-:Y:S01]  /*0dd0*/  LEA.HI.X R9, R9, UR15, R20, 0x2, P0 ;  /* 0x0000000f09097c11 */ /* 0x000fe200080f1414 */
[----:B---3--:R-:W-:-:S05]  /*0de0*/  VIADD R7, R7, UR4 ;  /* 0x0000000407077c36 */ /* 0x008fca0008000000 */
[----:B------:R-:W-:Y:S01]  /*0df0*/  ISETP.GE.AND P0, PT, R7, R0, PT ;  /* 0x000000000700720c */ /* 0x000fe20003f06270 */
[----:B--2---:R-:W-:-:S04]  /*0e00*/  FADD R18, -R12, R11 ;  /* 0x0000000b0c127221 */ /* 0x004fc80000000100 */
[----:B------:R-:W-:Y:S01]  /*0e10*/  FMUL R18, R18, R13 ;  /* 0x0000000d12127220 */ /* 0x000fe20000400000 */
[----:B----4-:R-:W-:-:S04]  /*0e20*/  FADD R19, R14, 1 ;  /* 0x3f8000000e137421 */ /* 0x010fc80000000000 */
[----:B-----5:R-:W-:-:S05]  /*0e30*/  FFMA R19, R18, R19, R17 ;  /* 0x0000001312137223 */ /* 0x020fca0000000011 */
[----:B------:R0:W-:Y:S01]  /*0e40*/  STG.E desc[UR6][R8.64], R19 ;  /* 0x0000001308007986 */ /* 0x0001e2000c101906 */
[----:B------:R-:W-:Y:S05]  /*0e50*/  @!P0 BRA `(.L_x_141) ;  /* 0xfffffffc009c8947 */ /* 0x000fea000383ffff */
[----:B------:R-:W-:Y:S05]  /*0e60*/  EXIT ;  /* 0x000000000000794d */ /* 0x000fea0003800000 */
.L_x_129:
[----:B--2---:R-:W-:Y:S01]  /*0e70*/  MOV R20, R0 ;  /* 0x0000000000147202 */ /* 0x004fe20000000f00 */
[----:B------:R-:W-:Y:S01]  /*0e80*/  IMAD.MOV.U32 R17, RZ, RZ, 0x10 ;  /* 0x00000010ff117424 */ /* 0x000fe200078e00ff */
[----:B------:R-:W-:Y:S01]  /*0e90*/  MOV R15, 0xffffffff ;  /* 0xffffffff000f7802 */ /* 0x000fe20000000f00 */
[----:B------:R-:W-:-:S07]  /*0ea0*/  IMAD.MOV.U32 R22, RZ, RZ, 0x1f ;  /* 0x0000001fff167424 */ /* 0x000fce00078e00ff */
[----:B01----:R-:W-:Y:S05]  /*0eb0*/  WARPSYNC.COLLECTIVE R15, `(.L_x_142) ;  /* 0x000000000f087348 */ /* 0x003fea0003c00000 */
[----:B------:R2:W3:Y:S02]  /*0ec0*/  SHFL.DOWN P1, R13, R20, R17, R22 ;  /* 0x08000011140d7389 */ /* 0x0004e40000020016 */
[----:B0123--:R-:W-:Y:S05]  /*0ed0*/  ENDCOLLECTIVE ;  /* 0x000000000000791b */ /* 0x00ffea0003800000 */
.L_x_142:
[----:B------:R-:W-:Y:S02]  /*0ee0*/  HFMA2 R17, -RZ, RZ, 0, 4.76837158203125e-07 ;  /* 0x00000008ff117431 */ /* 0x000fe400000001ff */
[----:B------:R-:W-:-:S04]  /*0ef0*/  IMAD.MOV.U32 R3, RZ, RZ, R13 ;  /* 0x000000ffff037224 */ /* 0x000fc800078e000d */
[----:B------:R-:W-:-:S04]  /*0f00*/  FADD R3, R3, R0 ;  /* 0x0000000003037221 */ /* 0x000fc80000000000 */
[----:B------:R-:W-:-:S07]  /*0f10*/  IMAD.MOV.U32 R20, RZ, RZ, R3 ;  /* 0x000000ffff147224 */ /* 0x000fce00078e0003 */
[----:B------:R-:W-:Y:S05]  /*0f20*/  WARPSYNC.COLLECTIVE R15, `(.L_x_143) ;  /* 0x000000000f087348 */ /* 0x000fea0003c00000 */
[----:B------:R0:W1:Y:S02]  /*0f30*/  SHFL.DOWN P1, R13, R20, R17, R22 ;  /* 0x08000011140d7389 */ /* 0x0000640000020016 */
[----:B01----:R-:W-:Y:S05]  /*0f40*/  ENDCOLLECTIVE ;  /* 0x000000000000791b */ /* 0x003fea0003800000 */
.L_x_143:
[----:B------:R-:W-:Y:S01]  /*0f50*/  MOV R17, 0x4 ;  /* 0x0000000400117802 */ /* 0x000fe20000000f00 */
[----:B------:R-:W-:-:S04]  /*0f60*/  IMAD.MOV.U32 R14, RZ, RZ, R13 ;  /* 0x000000ffff0e7224 */ /* 0x000fc800078e000d */
[----:B------:R-:W-:-:S04]  /*0f70*/  FADD R14, R3, R14 ;  /* 0x0000000e030e7221 */ /* 0x000fc80000000000 */
[----:B------:R-:W-:-:S07]  /*0f80*/  IMAD.MOV.U32 R20, RZ, RZ, R14 ;  /* 0x000000ffff147224 */ /* 0x000fce00078e000e */
[----:B------:R-:W-:Y:S05]  /*0f90*/  WARPSYNC.COLLECTIVE R15, `(.L_x_144) ;  /* 0x000000000f087348 */ /* 0x000fea0003c00000 */
[----:B------:R0:W1:Y:S02]  /*0fa0*/  SHFL.DOWN P1, R13, R20, R17, R22 ;  /* 0x08000011140d7389 */ /* 0x0000640000020016 */
[----:B01----:R-:W-:Y:S05]  /*0fb0*/  ENDCOLLECTIVE ;  /* 0x000000000000791b */ /* 0x003fea0003800000 */
.L_x_144:
[----:B------:R-:W-:Y:S02]  /*0fc0*/  HFMA2 R17, -RZ, RZ, 0, 1.1920928955078125e-07 ;  /* 0x00000002ff117431 */ /* 0x000fe400000001ff */
[----:B------:R-:W-:-:S04]  /*0fd0*/  IMAD.MOV.U32 R11, RZ, RZ, R13 ;  /* 0x000000ffff0b7224 */ /* 0x000fc800078e000d */
[----:B------:R-:W-:-:S04]  /*0fe0*/  FADD R11, R14, R11 ;  /* 0x0000000b0e0b7221 */ /* 0x000fc80000000000 */
[----:B------:R-:W-:-:S07]  /*0ff0*/  IMAD.MOV.U32 R20, RZ, RZ, R11 ;  /* 0x000000ffff147224 */ /* 0x000fce00078e000b */
[----:B------:R-:W-:Y:S05]  /*1000*/  WARPSYNC.COLLECTIVE R15, `(.L_x_145) ;  /* 0x000000000f087348 */ /* 0x000fea0003c00000 */
[----:B------:R0:W1:Y:S02]  /*1010*/  SHFL.DOWN P1, R13, R20, R17, R22 ;  /* 0x08000011140d7389 */ /* 0x0000640000020016 */
[----:B01----:R-:W-:Y:S05]  /*1020*/  ENDCOLLECTIVE ;  /* 0x000000000000791b */ /* 0x003fea0003800000 */
.L_x_145:
[----:B------:R-:W-:Y:S01]  /*1030*/  MOV R17, 0x1 ;  /* 0x0000000100117802 */ /* 0x000fe20000000f00 */
[----:B------:R-:W-:-:S04]  /*1040*/  IMAD.MOV.U32 R16, RZ, RZ, R13 ;  /* 0x000000ffff107224 */ /* 0x000fc800078e000d */
[----:B------:R-:W-:-:S04]  /*1050*/  FADD R16, R11, R16 ;  /* 0x000000100b107221 */ /* 0x000fc80000000000 */
[----:B------:R-:W-:-:S07]  /*1060*/  IMAD.MOV.U32 R20, RZ, RZ, R16 ;  /* 0x000000ffff147224 */ /* 0x000fce00078e0010 */
[----:B------:R-:W-:Y:S05]  /*1070*/  WARPSYNC.COLLECTIVE R15, `(.L_x_146) ;  /* 0x000000000f087348 */ /* 0x000fea0003c00000 */
[----:B------:R0:W1:Y:S02]  /*1080*/  SHFL.DOWN P1, R13, R20, R17, R22 ;  /* 0x08000011140d7389 */ /* 0x0000640000020016 */
[----:B01----:R-:W-:Y:S05]  /*1090*/  ENDCOLLECTIVE ;  /* 0x000000000000791b */ /* 0x003fea0003800000 */
.L_x_146:
[----:B------:R-:W-:Y:S05]  /*10a0*/  BRA `(.L_x_147) ;  /* 0xfffffff400407947 */ /* 0x000fea000383ffff */
.L_x_137:
[----:B------:R-:W-:Y:S02]  /*10b0*/  HFMA2 R22, -RZ, RZ, 0, 1.847743988037109375e-06 ;  /* 0x0000001fff167431 */ /* 0x000fe400000001ff */
[----:B--2---:R-:W-:Y:S02]  /*10c0*/  IMAD.MOV.U32 R20, RZ, RZ, R3 ;  /* 0x000000ffff147224 */ /* 0x004fe400078e0003 */
[----:B------:R-:W-:Y:S02]  /*10d0*/  IMAD.MOV.U32 R17, RZ, RZ, 0x10 ;  /* 0x00000010ff117424 */ /* 0x000fe400078e00ff */
[----:B------:R-:W-:-:S07]  /*10e0*/  IMAD.MOV.U32 R15, RZ, RZ, -0x1 ;  /* 0xffffffffff0f7424 */ /* 0x000fce00078e00ff */
[----:B01----:R-:W-:Y:S05]  /*10f0*/  WARPSYNC.COLLECTIVE R15, `(.L_x_148) ;  /* 0x000000000f087348 */ /* 0x003fea0003c00000 */
[----:B------:R2:W3:Y:S02]  /*1100*/  SHFL.DOWN P1, R13, R20, R17, R22 ;  /* 0x08000011140d7389 */ /* 0x0004e40000020016 */
[----:B0123--:R-:W-:Y:S05]  /*1110*/  ENDCOLLECTIVE ;  /* 0x000000000000791b */ /* 0x00ffea0003800000 */
.L_x_148:
[----:B------:R-:W-:Y:S01]  /*1120*/  HFMA2 R17, -RZ, RZ, 0, 4.76837158203125e-07 ;  /* 0x00000008ff117431 */ /* 0x000fe200000001ff */
[----:B------:R-:W-:-:S05]  /*1130*/  MOV R8, R13 ;  /* 0x0000000d00087202 */ /* 0x000fca0000000f00 */
[----:B------:R-:W-:-:S04]  /*1140*/  FADD R8, R8, R3 ;  /* 0x0000000308087221 */ /* 0x000fc80000000000 */
[----:B------:R-:W-:-:S07]  /*1150*/  IMAD.MOV.U32 R20, RZ, RZ, R8 ;  /* 0x000000ffff147224 */ /* 0x000fce00078e0008 */
[----:B------:R-:W-:Y:S05]  /*1160*/  WARPSYNC.COLLECTIVE R15, `(.L_x_149) ;  /* 0x000000000f087348 */ /* 0x000fea0003c00000 */
[----:B------:R0:W1:Y:S02]  /*1170*/  SHFL.DOWN P1, R13, R20, R17, R22 ;  /* 0x08000011140d7389 */ /* 0x0000640000020016 */
[----:B01----:R-:W-:Y:S05]  /*1180*/  ENDCOLLECTIVE ;  /* 0x000000000000791b */ /* 0x003fea0003800000 */
.L_x_149:
[----:B------:R-:W-:Y:S02]  /*1190*/  IMAD.MOV.U32 R17, RZ, RZ, 0x4 ;  /* 0x00000004ff117424 */ /* 0x000fe400078e00ff */
[----:B------:R-:W-:-:S04]  /*11a0*/  IMAD.MOV.U32 R9, RZ, RZ, R13 ;  /* 0x000000ffff097224 */ /* 0x000fc800078e000d */
[----:B------:R-:W-:-:S05]  /*11b0*/  FADD R9, R8, R9 ;  /* 0x0000000908097221 */ /* 0x000fca0000000000 */
[----:B------:R-:W-:-:S07]  /*11c0*/  MOV R20, R9 ;  /* 0x0000000900147202 */ /* 0x000fce0000000f00 */
[----:B------:R-:W-:Y:S05]  /*11d0*/  WARPSYNC.COLLECTIVE R15, `(.L_x_150) ;  /* 0x000000000f087348 */ /* 0x000fea0003c00000 */
[----:B------:R0:W1:Y:S02]  /*11e0*/  SHFL.DOWN P1, R13, R20, R17, R22 ;  /* 0x08000011140d7389 */ /* 0x0000640000020016 */
[----:B01----:R-:W-:Y:S05]  /*11f0*/  ENDCOLLECTIVE ;  /* 0x000000000000791b */ /* 0x003fea0003800000 */
.L_x_150:
[----:B------:R-:W-:Y:S01]  /*1200*/  HFMA2 R17, -RZ, RZ, 0, 1.1920928955078125e-07 ;  /* 0x00000002ff117431 */ /* 0x000fe200000001ff */
[----:B------:R-:W-:-:S05]  /*1210*/  MOV R10, R13 ;  /* 0x0000000d000a7202 */ /* 0x000fca0000000f00 */
[----:B------:R-:W-:-:S04]  /*1220*/  FADD R10, R9, R10 ;  /* 0x0000000a090a7221 */ /* 0x000fc80000000000 */
[----:B------:R-:W-:-:S07]  /*1230*/  IMAD.MOV.U32 R20, RZ, RZ, R10 ;  /* 0x000000ffff147224 */ /* 0x000fce00078e000a */
[----:B------:R-:W-:Y:S05]  /*1240*/  WARPSYNC.COLLECTIVE R15, `(.L_x_151) ;  /* 0x000000000f087348 */ /* 0x000fea0003c00000 */
[----:B------:R0:W1:Y:S02]  /*1250*/  SHFL.DOWN P1, R13, R20, R17, R22 ;  /* 0x08000011140d7389 */ /* 0x0000640000020016 */
[----:B01----:R-:W-:Y:S05]  /*1260*/  ENDCOLLECTIVE ;  /* 0x000000000000791b */ /* 0x003fea0003800000 */
.L_x_151:
[----:B------:R-:W-:Y:S02]  /*1270*/  IMAD.MOV.U32 R17, RZ, RZ, 0x1 ;  /* 0x00000001ff117424 */ /* 0x000fe400078e00ff */
[----:B------:R-:W-:-:S04]  /*1280*/  IMAD.MOV.U32 R11, RZ, RZ, R13 ;  /* 0x000000ffff0b7224 */ /* 0x000fc800078e000d */
[----:B------:R-:W-:-:S05]  /*1290*/  FADD R11, R10, R11 ;  /* 0x0000000b0a0b7221 */ /* 0x000fca0000000000 */
[----:B------:R-:W-:-:S07]  /*12a0*/  MOV R20, R11 ;  /* 0x0000000b00147202 */ /* 0x000fce0000000f00 */
[----:B------:R-:W-:Y:S05]  /*12b0*/  WARPSYNC.COLLECTIVE R15, `(.L_x_152) ;  /* 0x000000000f087348 */ /* 0x000fea0003c00000 */
[----:B------:R0:W1:Y:S02]  /*12c0*/  SHFL.DOWN P1, R13, R20, R17, R22 ;  /* 0x08000011140d7389 */ /* 0x0000640000020016 */
[----:B01----:R-:W-:Y:S05]  /*12d0*/  ENDCOLLECTIVE ;  /* 0x000000000000791b */ /* 0x003fea0003800000 */
.L_x_152:
[----:B------:R-:W-:Y:S01]  /*12e0*/  MOV R18, R13 ;  /* 0x0000000d00127202 */ /* 0x000fe20000000f00 */
[----:B------:R-:W-:Y:S06]  /*12f0*/  BRA `(.L_x_153) ;  /* 0xfffffff400d87947 */ /* 0x000fec000383ffff */
        .weak           $__internal_3_$__cuda_sm3x_div_rn_noftz_f32_slowpath
        .type           $__internal_3_$__cuda_sm3x_div_rn_noftz_f32_slowpath,@function
        .size           $__internal_3_$__cuda_sm3x_div_rn_noftz_f32_slowpath,(.L_x_169 - $__internal_3_$__cuda_sm3x_div_rn_noftz_f32_slowpath)
$__internal_3_$__cuda_sm3x_div_rn_noftz_f32_slowpath:
        /* <DEDUP_REMOVED lines=34> */
.L_x_155:
        /* <DEDUP_REMOVED lines=51> */
.L_x_162:
[----:B------:R-:W-:-:S04]  /*1850*/  LOP3.LUT R0, R0, 0x80000000, RZ, 0xc0, !PT ;  /* 0x8000000000007812 */ /* 0x000fc800078ec0ff */
[----:B------:R-:W-:Y:S01]  /*1860*/  LOP3.LUT R0, R0, 0x7f800000, RZ, 0xfc, !PT ;  /* 0x7f80000000007812 */ /* 0x000fe200078efcff */
[----:B------:R-:W-:Y:S06]  /*1870*/  BRA `(.L_x_163) ;  /* 0x0000000000047947 */ /* 0x000fec0003800000 */
.L_x_161:
[----:B------:R-:W-:-:S07]  /*1880*/  IMAD R0, R14, 0x800000, R0 ;  /* 0x008000000e007824 */ /* 0x000fce00078e0200 */
.L_x_163:
[----:B------:R-:W-:Y:S05]  /*1890*/  BSYNC.RECONVERGENT B2 ;  /* 0x0000000000027941 */ /* 0x000fea0003800200 */
.L_x_160:
[----:B------:R-:W-:Y:S05]  /*18a0*/  BRA `(.L_x_164) ;  /* 0x0000000000207947 */ /* 0x000fea0003800000 */
.L_x_159:
[----:B------:R-:W-:-:S04]  /*18b0*/  LOP3.LUT R0, R3, 0x80000000, R0, 0x48, !PT ;  /* 0x8000000003007812 */ /* 0x000fc800078e4800 */
[----:B------:R-:W-:Y:S01]  /*18c0*/  LOP3.LUT R0, R0, 0x7f800000, RZ, 0xfc, !PT ;  /* 0x7f80000000007812 */ /* 0x000fe200078efcff */
[----:B------:R-:W-:Y:S06]  /*18d0*/  BRA `(.L_x_164) ;  /* 0x0000000000147947 */ /* 0x000fec0003800000 */
.L_x_158:
[----:B------:R-:W-:Y:S01]  /*18e0*/  LOP3.LUT R0, R3, 0x80000000, R0, 0x48, !PT ;  /* 0x8000000003007812 */ /* 0x000fe200078e4800 */
[----:B------:R-:W-:Y:S06]  /*18f0*/  BRA `(.L_x_164) ;  /* 0x00000000000c7947 */ /* 0x000fec0003800000 */
.L_x_157:
[----:B------:R-:W0:Y:S01]  /*1900*/  MUFU.RSQ R0, -QNAN ;  /* 0xffc0000000007908 */ /* 0x000e220000001400 */
[----:B------:R-:W-:Y:S05]  /*1910*/  BRA `(.L_x_164) ;  /* 0x0000000000047947 */ /* 0x000fea0003800000 */
.L_x_156:
[----:B------:R-:W-:-:S07]  /*1920*/  FADD.FTZ R0, R0, R3 ;  /* 0x0000000300007221 */ /* 0x000fce0000010000 */
.L_x_164:
[----:B------:R-:W-:Y:S05]  /*1930*/  BSYNC.RECONVERGENT B1 ;  /* 0x0000000000017941 */ /* 0x000fea0003800200 */
.L_x_154:
[----:B------:R-:W-:-:S04]  /*1940*/  HFMA2 R13, -RZ, RZ, 0, 0 ;  /* 0x00000000ff0d7431 */ /* 0x000fc800000001ff */
[----:B0-----:R-:W-:Y:S05]  /*1950*/  RET.REL.NODEC R12 `(_ZN8pygpukit3ops2nn16adaln_f32_kernelEPKfS3_S3_Pfiiif) ;  /* 0xffffffe40ca87950 */ /* 0x001fea0003c3ffff */
.L_x_165:
        /* <DEDUP_REMOVED lines=10> */
.L_x_169:


//--------------------- .nv.shared._ZN8pygpukit3ops2nn22adaln_zero_bf16_kernelEPK13__nv_bfloat16S4_S4_S4_S4_PS2_iiif --------------------------
	.section	.nv.shared._ZN8pygpukit3ops2nn22adaln_zero_bf16_kernelEPK13__nv_bfloat16S4_S4_S4_S4_PS2_iiif,"aw",@nobits
	.sectionflags	@""
	.align	4
.nv.shared._ZN8pygpukit3ops2nn22adaln_zero_bf16_kernelEPK13__nv_bfloat16S4_S4_S4_S4_PS2_iiif:
	.zero		1160


//--------------------- .nv.shared.reserved.0     --------------------------
	.section	.nv.shared.reserved.0,"aw",@nobits
	.weak		__nv_reservedSMEM_offset_0_alias
	.size		__nv_reservedSMEM_offset_0_alias, 0, 64
	.other		__nv_reservedSMEM_offset_0_alias,@"STO_CUDA_RESERVED_SHARED STV_DEFAULT"
__nv_reservedSMEM_offset_0_alias:
	.zero		0
	.zero		64


//--------------------- .nv.shared._ZN8pygpukit3ops2nn17adaln_bf16_kernelEPK13__nv_bfloat16S4_S4_PS2_iiif --------------------------
	.section	.nv.shared._ZN8pygpukit3ops2nn17adaln_bf16_kernelEPK13__nv_bfloat16S4_S4_PS2_iiif,"aw",@nobits
	.sectionflags	@""
	.align	4
.nv.shared._ZN8pygpukit3ops2nn17adaln_bf16_kernelEPK13__nv_bfloat16S4_S4_PS2_iiif:
	.zero		1160


//--------------------- .nv.shared._ZN8pygpukit3ops2nn21adaln_zero_f32_kernelEPKfS3_S3_S3_S3_Pfiiif --------------------------
	.section	.nv.shared._ZN8pygpukit3ops2nn21adaln_zero_f32_kernelEPKfS3_S3_S3_S3_Pfiiif,"aw",@nobits
	.sectionflags	@""
	.align	4
.nv.shared._ZN8pygpukit3ops2nn21adaln_zero_f32_kernelEPKfS3_S3_S3_S3_Pfiiif:
	.zero		1160


//--------------------- .nv.shared._ZN8pygpukit3ops2nn16adaln_f32_kernelEPKfS3_S3_Pfiiif --------------------------
	.section	.nv.shared._ZN8pygpukit3ops2nn16adaln_f32_kernelEPKfS3_S3_Pfiiif,"aw",@nobits
	.sectionflags	@""
	.align	4
.nv.shared._ZN8pygpukit3ops2nn16adaln_f32_kernelEPKfS3_S3_Pfiiif:
	.zero		1160


//--------------------- .nv.constant0._ZN8pygpukit3ops2nn22adaln_zero_bf16_kernelEPK13__nv_bfloat16S4_S4_S4_S4_PS2_iiif --------------------------
	.section	.nv.constant0._ZN8pygpukit3ops2nn22adaln_zero_bf16_kernelEPK13__nv_bfloat16S4_S4_S4_S4_PS2_iiif,"a",@progbits
	.sectionflags	@""
	.align	4
.nv.constant0._ZN8pygpukit3ops2nn22adaln_zero_bf16_kernelEPK13__nv_bfloat16S4_S4_S4_S4_PS2_iiif:
	.zero		960


//--------------------- .nv.constant0._ZN8pygpukit3ops2nn17adaln_bf16_kernelEPK13__nv_bfloat16S4_S4_PS2_iiif --------------------------
	.section	.nv.constant0._ZN8pygpukit3ops2nn17adaln_bf16_kernelEPK13__nv_bfloat16S4_S4_PS2_iiif,"a",@progbits
	.sectionflags	@""
	.align	4
.nv.constant0._ZN8pygpukit3ops2nn17adaln_bf16_kernelEPK13__nv_bfloat16S4_S4_PS2_iiif:
	.zero		944


//--------------------- .nv.constant0._ZN8pygpukit3ops2nn21adaln_zero_f32_kernelEPKfS3_S3_S3_S3_Pfiiif --------------------------
	.section	.nv.constant0._ZN8pygpukit3ops2nn21adaln_zero_f32_kernelEPKfS3_S3_S3_S3_Pfiiif,"a",@progbits
	.sectionflags	@""
	.align	4
.nv.constant0._ZN8pygpukit3ops2nn21adaln_zero_f32_kernelEPKfS3_S3_S3_S3_Pfiiif:
	.zero		960


//--------------------- .nv.constant0._ZN8pygpukit3ops2nn16adaln_f32_kernelEPKfS3_S3_Pfiiif --------------------------
	.section	.nv.constant0._ZN8pygpukit3ops2nn16adaln_f32_kernelEPKfS3_S3_Pfiiif,"a",@progbits
	.sectionflags	@""
	.align	4
.nv.constant0._ZN8pygpukit3ops2nn16adaln_f32_kernelEPKfS3_S3_Pfiiif:
	.zero		944


//--------------------- SYMBOLS --------------------------

	.type		.nv.reservedSmem.offset0,@object
	.size		.nv.reservedSmem.offset0,0x4
	.type		.nv.reservedSmem.cap,@object
	.size		.nv.reservedSmem.cap,0x4
